//
// Generated by NVIDIA NVVM Compiler
//
// Compiler Build ID: CL-36424714
// Cuda compilation tools, release 13.0, V13.0.88
// Based on NVVM 20.0.0
//

.version 9.0
.target sm_100
.address_size 64

	// .globl	my_kernel_kernel0
// _ZZ17my_kernel_kernel0E18PaddedInput_shared has been demoted
// _ZZ17my_kernel_kernel0E18placeholder_shared has been demoted

.visible .entry my_kernel_kernel0(
	.param .u64 .ptr .align 1 my_kernel_kernel0_param_0,
	.param .u64 .ptr .align 1 my_kernel_kernel0_param_1,
	.param .u64 .ptr .align 1 my_kernel_kernel0_param_2,
	.param .u64 .ptr .align 1 my_kernel_kernel0_param_3,
	.param .u64 .ptr .align 1 my_kernel_kernel0_param_4
)
{
	.local .align 16 .b8 	__local_depot0[65536];
	.reg .b64 	%SP;
	.reg .b64 	%SPL;
	.reg .pred 	%p<18>;
	.reg .b32 	%r<389>;
	.reg .b32 	%f<289>;
	.reg .b64 	%rd<157>;
	// demoted variable
	.shared .align 4 .b8 _ZZ17my_kernel_kernel0E18PaddedInput_shared[8192];
	// demoted variable
	.shared .align 4 .b8 _ZZ17my_kernel_kernel0E18placeholder_shared[1024];
	mov.u64 	%SPL, __local_depot0;
	ld.param.u64 	%rd24, [my_kernel_kernel0_param_0];
	ld.param.u64 	%rd25, [my_kernel_kernel0_param_1];
	ld.param.u64 	%rd26, [my_kernel_kernel0_param_2];
	ld.param.u64 	%rd27, [my_kernel_kernel0_param_3];
	ld.param.u64 	%rd28, [my_kernel_kernel0_param_4];
	cvta.to.global.u64 	%rd1, %rd26;
	cvta.to.global.u64 	%rd2, %rd28;
	cvta.to.global.u64 	%rd3, %rd27;
	add.u64 	%rd4, %SPL, 0;
	mov.b32 	%r375, 0;
	mov.pred 	%p17, -1;
$L__BB0_1:
	mov.pred 	%p1, %p17;
	mov.b32 	%r376, 0;
$L__BB0_2:
	shl.b32 	%r82, %r376, 7;
	add.s32 	%r83, %r82, %r375;
	mul.wide.u32 	%rd30, %r83, 4;
	add.s64 	%rd31, %rd4, %rd30;
	mov.b32 	%r84, 0;
	st.local.u32 	[%rd31], %r84;
	st.local.u32 	[%rd31+32768], %r84;
	st.local.u32 	[%rd31+256], %r84;
	st.local.u32 	[%rd31+33024], %r84;
	st.local.u32 	[%rd31+4], %r84;
	st.local.u32 	[%rd31+32772], %r84;
	st.local.u32 	[%rd31+260], %r84;
	st.local.u32 	[%rd31+33028], %r84;
	st.local.u32 	[%rd31+8], %r84;
	st.local.u32 	[%rd31+32776], %r84;
	st.local.u32 	[%rd31+264], %r84;
	st.local.u32 	[%rd31+33032], %r84;
	st.local.u32 	[%rd31+12], %r84;
	st.local.u32 	[%rd31+32780], %r84;
	st.local.u32 	[%rd31+268], %r84;
	st.local.u32 	[%rd31+33036], %r84;
	st.local.u32 	[%rd31+16], %r84;
	st.local.u32 	[%rd31+32784], %r84;
	st.local.u32 	[%rd31+272], %r84;
	st.local.u32 	[%rd31+33040], %r84;
	st.local.u32 	[%rd31+20], %r84;
	st.local.u32 	[%rd31+32788], %r84;
	st.local.u32 	[%rd31+276], %r84;
	st.local.u32 	[%rd31+33044], %r84;
	st.local.u32 	[%rd31+24], %r84;
	st.local.u32 	[%rd31+32792], %r84;
	st.local.u32 	[%rd31+280], %r84;
	st.local.u32 	[%rd31+33048], %r84;
	st.local.u32 	[%rd31+28], %r84;
	st.local.u32 	[%rd31+32796], %r84;
	st.local.u32 	[%rd31+284], %r84;
	st.local.u32 	[%rd31+33052], %r84;
	st.local.u32 	[%rd31+32], %r84;
	st.local.u32 	[%rd31+32800], %r84;
	st.local.u32 	[%rd31+288], %r84;
	st.local.u32 	[%rd31+33056], %r84;
	st.local.u32 	[%rd31+36], %r84;
	st.local.u32 	[%rd31+32804], %r84;
	st.local.u32 	[%rd31+292], %r84;
	st.local.u32 	[%rd31+33060], %r84;
	st.local.u32 	[%rd31+40], %r84;
	st.local.u32 	[%rd31+32808], %r84;
	st.local.u32 	[%rd31+296], %r84;
	st.local.u32 	[%rd31+33064], %r84;
	st.local.u32 	[%rd31+44], %r84;
	st.local.u32 	[%rd31+32812], %r84;
	st.local.u32 	[%rd31+300], %r84;
	st.local.u32 	[%rd31+33068], %r84;
	st.local.u32 	[%rd31+48], %r84;
	st.local.u32 	[%rd31+32816], %r84;
	st.local.u32 	[%rd31+304], %r84;
	st.local.u32 	[%rd31+33072], %r84;
	st.local.u32 	[%rd31+52], %r84;
	st.local.u32 	[%rd31+32820], %r84;
	st.local.u32 	[%rd31+308], %r84;
	st.local.u32 	[%rd31+33076], %r84;
	st.local.u32 	[%rd31+56], %r84;
	st.local.u32 	[%rd31+32824], %r84;
	st.local.u32 	[%rd31+312], %r84;
	st.local.u32 	[%rd31+33080], %r84;
	st.local.u32 	[%rd31+60], %r84;
	st.local.u32 	[%rd31+32828], %r84;
	st.local.u32 	[%rd31+316], %r84;
	st.local.u32 	[%rd31+33084], %r84;
	st.local.u32 	[%rd31+64], %r84;
	st.local.u32 	[%rd31+32832], %r84;
	st.local.u32 	[%rd31+320], %r84;
	st.local.u32 	[%rd31+33088], %r84;
	st.local.u32 	[%rd31+68], %r84;
	st.local.u32 	[%rd31+32836], %r84;
	st.local.u32 	[%rd31+324], %r84;
	st.local.u32 	[%rd31+33092], %r84;
	st.local.u32 	[%rd31+72], %r84;
	st.local.u32 	[%rd31+32840], %r84;
	st.local.u32 	[%rd31+328], %r84;
	st.local.u32 	[%rd31+33096], %r84;
	st.local.u32 	[%rd31+76], %r84;
	st.local.u32 	[%rd31+32844], %r84;
	st.local.u32 	[%rd31+332], %r84;
	st.local.u32 	[%rd31+33100], %r84;
	st.local.u32 	[%rd31+80], %r84;
	st.local.u32 	[%rd31+32848], %r84;
	st.local.u32 	[%rd31+336], %r84;
	st.local.u32 	[%rd31+33104], %r84;
	st.local.u32 	[%rd31+84], %r84;
	st.local.u32 	[%rd31+32852], %r84;
	st.local.u32 	[%rd31+340], %r84;
	st.local.u32 	[%rd31+33108], %r84;
	st.local.u32 	[%rd31+88], %r84;
	st.local.u32 	[%rd31+32856], %r84;
	st.local.u32 	[%rd31+344], %r84;
	st.local.u32 	[%rd31+33112], %r84;
	st.local.u32 	[%rd31+92], %r84;
	st.local.u32 	[%rd31+32860], %r84;
	st.local.u32 	[%rd31+348], %r84;
	st.local.u32 	[%rd31+33116], %r84;
	st.local.u32 	[%rd31+96], %r84;
	st.local.u32 	[%rd31+32864], %r84;
	st.local.u32 	[%rd31+352], %r84;
	st.local.u32 	[%rd31+33120], %r84;
	st.local.u32 	[%rd31+100], %r84;
	st.local.u32 	[%rd31+32868], %r84;
	st.local.u32 	[%rd31+356], %r84;
	st.local.u32 	[%rd31+33124], %r84;
	st.local.u32 	[%rd31+104], %r84;
	st.local.u32 	[%rd31+32872], %r84;
	st.local.u32 	[%rd31+360], %r84;
	st.local.u32 	[%rd31+33128], %r84;
	st.local.u32 	[%rd31+108], %r84;
	st.local.u32 	[%rd31+32876], %r84;
	st.local.u32 	[%rd31+364], %r84;
	st.local.u32 	[%rd31+33132], %r84;
	st.local.u32 	[%rd31+112], %r84;
	st.local.u32 	[%rd31+32880], %r84;
	st.local.u32 	[%rd31+368], %r84;
	st.local.u32 	[%rd31+33136], %r84;
	st.local.u32 	[%rd31+116], %r84;
	st.local.u32 	[%rd31+32884], %r84;
	st.local.u32 	[%rd31+372], %r84;
	st.local.u32 	[%rd31+33140], %r84;
	st.local.u32 	[%rd31+120], %r84;
	st.local.u32 	[%rd31+32888], %r84;
	st.local.u32 	[%rd31+376], %r84;
	st.local.u32 	[%rd31+33144], %r84;
	st.local.u32 	[%rd31+124], %r84;
	st.local.u32 	[%rd31+32892], %r84;
	st.local.u32 	[%rd31+380], %r84;
	st.local.u32 	[%rd31+33148], %r84;
	st.local.u32 	[%rd31+128], %r84;
	st.local.u32 	[%rd31+32896], %r84;
	st.local.u32 	[%rd31+384], %r84;
	st.local.u32 	[%rd31+33152], %r84;
	st.local.u32 	[%rd31+132], %r84;
	st.local.u32 	[%rd31+32900], %r84;
	st.local.u32 	[%rd31+388], %r84;
	st.local.u32 	[%rd31+33156], %r84;
	st.local.u32 	[%rd31+136], %r84;
	st.local.u32 	[%rd31+32904], %r84;
	st.local.u32 	[%rd31+392], %r84;
	st.local.u32 	[%rd31+33160], %r84;
	st.local.u32 	[%rd31+140], %r84;
	st.local.u32 	[%rd31+32908], %r84;
	st.local.u32 	[%rd31+396], %r84;
	st.local.u32 	[%rd31+33164], %r84;
	st.local.u32 	[%rd31+144], %r84;
	st.local.u32 	[%rd31+32912], %r84;
	st.local.u32 	[%rd31+400], %r84;
	st.local.u32 	[%rd31+33168], %r84;
	st.local.u32 	[%rd31+148], %r84;
	st.local.u32 	[%rd31+32916], %r84;
	st.local.u32 	[%rd31+404], %r84;
	st.local.u32 	[%rd31+33172], %r84;
	st.local.u32 	[%rd31+152], %r84;
	st.local.u32 	[%rd31+32920], %r84;
	st.local.u32 	[%rd31+408], %r84;
	st.local.u32 	[%rd31+33176], %r84;
	st.local.u32 	[%rd31+156], %r84;
	st.local.u32 	[%rd31+32924], %r84;
	st.local.u32 	[%rd31+412], %r84;
	st.local.u32 	[%rd31+33180], %r84;
	st.local.u32 	[%rd31+160], %r84;
	st.local.u32 	[%rd31+32928], %r84;
	st.local.u32 	[%rd31+416], %r84;
	st.local.u32 	[%rd31+33184], %r84;
	st.local.u32 	[%rd31+164], %r84;
	st.local.u32 	[%rd31+32932], %r84;
	st.local.u32 	[%rd31+420], %r84;
	st.local.u32 	[%rd31+33188], %r84;
	st.local.u32 	[%rd31+168], %r84;
	st.local.u32 	[%rd31+32936], %r84;
	st.local.u32 	[%rd31+424], %r84;
	st.local.u32 	[%rd31+33192], %r84;
	st.local.u32 	[%rd31+172], %r84;
	st.local.u32 	[%rd31+32940], %r84;
	st.local.u32 	[%rd31+428], %r84;
	st.local.u32 	[%rd31+33196], %r84;
	st.local.u32 	[%rd31+176], %r84;
	st.local.u32 	[%rd31+32944], %r84;
	st.local.u32 	[%rd31+432], %r84;
	st.local.u32 	[%rd31+33200], %r84;
	st.local.u32 	[%rd31+180], %r84;
	st.local.u32 	[%rd31+32948], %r84;
	st.local.u32 	[%rd31+436], %r84;
	st.local.u32 	[%rd31+33204], %r84;
	st.local.u32 	[%rd31+184], %r84;
	st.local.u32 	[%rd31+32952], %r84;
	st.local.u32 	[%rd31+440], %r84;
	st.local.u32 	[%rd31+33208], %r84;
	st.local.u32 	[%rd31+188], %r84;
	st.local.u32 	[%rd31+32956], %r84;
	st.local.u32 	[%rd31+444], %r84;
	st.local.u32 	[%rd31+33212], %r84;
	st.local.u32 	[%rd31+192], %r84;
	st.local.u32 	[%rd31+32960], %r84;
	st.local.u32 	[%rd31+448], %r84;
	st.local.u32 	[%rd31+33216], %r84;
	st.local.u32 	[%rd31+196], %r84;
	st.local.u32 	[%rd31+32964], %r84;
	st.local.u32 	[%rd31+452], %r84;
	st.local.u32 	[%rd31+33220], %r84;
	st.local.u32 	[%rd31+200], %r84;
	st.local.u32 	[%rd31+32968], %r84;
	st.local.u32 	[%rd31+456], %r84;
	st.local.u32 	[%rd31+33224], %r84;
	st.local.u32 	[%rd31+204], %r84;
	st.local.u32 	[%rd31+32972], %r84;
	st.local.u32 	[%rd31+460], %r84;
	st.local.u32 	[%rd31+33228], %r84;
	st.local.u32 	[%rd31+208], %r84;
	st.local.u32 	[%rd31+32976], %r84;
	st.local.u32 	[%rd31+464], %r84;
	st.local.u32 	[%rd31+33232], %r84;
	st.local.u32 	[%rd31+212], %r84;
	st.local.u32 	[%rd31+32980], %r84;
	st.local.u32 	[%rd31+468], %r84;
	st.local.u32 	[%rd31+33236], %r84;
	st.local.u32 	[%rd31+216], %r84;
	st.local.u32 	[%rd31+32984], %r84;
	st.local.u32 	[%rd31+472], %r84;
	st.local.u32 	[%rd31+33240], %r84;
	st.local.u32 	[%rd31+220], %r84;
	st.local.u32 	[%rd31+32988], %r84;
	st.local.u32 	[%rd31+476], %r84;
	st.local.u32 	[%rd31+33244], %r84;
	st.local.u32 	[%rd31+224], %r84;
	st.local.u32 	[%rd31+32992], %r84;
	st.local.u32 	[%rd31+480], %r84;
	st.local.u32 	[%rd31+33248], %r84;
	st.local.u32 	[%rd31+228], %r84;
	st.local.u32 	[%rd31+32996], %r84;
	st.local.u32 	[%rd31+484], %r84;
	st.local.u32 	[%rd31+33252], %r84;
	st.local.u32 	[%rd31+232], %r84;
	st.local.u32 	[%rd31+33000], %r84;
	st.local.u32 	[%rd31+488], %r84;
	st.local.u32 	[%rd31+33256], %r84;
	st.local.u32 	[%rd31+236], %r84;
	st.local.u32 	[%rd31+33004], %r84;
	st.local.u32 	[%rd31+492], %r84;
	st.local.u32 	[%rd31+33260], %r84;
	st.local.u32 	[%rd31+240], %r84;
	st.local.u32 	[%rd31+33008], %r84;
	st.local.u32 	[%rd31+496], %r84;
	st.local.u32 	[%rd31+33264], %r84;
	st.local.u32 	[%rd31+244], %r84;
	st.local.u32 	[%rd31+33012], %r84;
	st.local.u32 	[%rd31+500], %r84;
	st.local.u32 	[%rd31+33268], %r84;
	st.local.u32 	[%rd31+248], %r84;
	st.local.u32 	[%rd31+33016], %r84;
	st.local.u32 	[%rd31+504], %r84;
	st.local.u32 	[%rd31+33272], %r84;
	st.local.u32 	[%rd31+252], %r84;
	st.local.u32 	[%rd31+33020], %r84;
	st.local.u32 	[%rd31+508], %r84;
	st.local.u32 	[%rd31+33276], %r84;
	add.s32 	%r376, %r376, 1;
	setp.ne.s32 	%p3, %r376, 32;
	@%p3 bra 	$L__BB0_2;
	mov.b32 	%r375, 4096;
	mov.pred 	%p17, 0;
	@%p1 bra 	$L__BB0_1;
	cvta.to.global.u64 	%rd5, %rd24;
	cvta.to.global.u64 	%rd6, %rd25;
	mov.u32 	%r4, %tid.x;
	shl.b32 	%r87, %r4, 10;
	and.b32  	%r5, %r87, 1046528;
	mov.u32 	%r6, %ctaid.x;
	shr.u32 	%r7, %r4, 1;
	shr.u32 	%r88, %r6, 1;
	and.b32  	%r8, %r88, 7;
	shl.b32 	%r89, %r4, 1;
	shl.b32 	%r90, %r4, 8;
	and.b32  	%r91, %r90, 261120;
	and.b32  	%r9, %r7, 1;
	and.b32  	%r92, %r89, 4;
	or.b32  	%r10, %r92, %r91;
	shl.b32 	%r93, %r4, 6;
	and.b32  	%r11, %r93, 64;
	and.b32  	%r12, %r93, 896;
	add.s32 	%r94, %r89, 32;
	and.b32  	%r95, %r94, 3840;
	sub.s32 	%r96, %r89, %r4;
	add.s32 	%r97, %r96, 16;
	and.b32  	%r98, %r97, 127;
	or.b32  	%r13, %r95, %r98;
	add.s32 	%r99, %r89, 48;
	and.b32  	%r100, %r99, 3840;
	add.s32 	%r101, %r96, 24;
	and.b32  	%r102, %r101, 127;
	or.b32  	%r14, %r100, %r102;
	add.s32 	%r103, %r89, 64;
	and.b32  	%r104, %r103, 3840;
	sub.s32 	%r105, %r94, %r4;
	and.b32  	%r106, %r105, 127;
	or.b32  	%r15, %r104, %r106;
	add.s32 	%r107, %r89, 80;
	and.b32  	%r108, %r107, 3840;
	add.s32 	%r109, %r105, 8;
	and.b32  	%r110, %r109, 127;
	or.b32  	%r16, %r108, %r110;
	add.s32 	%r111, %r89, 96;
	and.b32  	%r112, %r111, 3840;
	sub.s32 	%r113, %r99, %r4;
	and.b32  	%r114, %r113, 127;
	or.b32  	%r17, %r112, %r114;
	add.s32 	%r115, %r89, 112;
	and.b32  	%r116, %r115, 3840;
	add.s32 	%r117, %r113, 8;
	and.b32  	%r118, %r117, 127;
	or.b32  	%r18, %r116, %r118;
	add.s32 	%r119, %r89, 128;
	and.b32  	%r120, %r119, 3840;
	sub.s32 	%r121, %r103, %r4;
	and.b32  	%r122, %r121, 127;
	or.b32  	%r19, %r120, %r122;
	add.s32 	%r123, %r89, 144;
	and.b32  	%r124, %r123, 3840;
	add.s32 	%r125, %r121, 8;
	and.b32  	%r126, %r125, 127;
	or.b32  	%r20, %r124, %r126;
	add.s32 	%r127, %r89, 160;
	and.b32  	%r128, %r127, 3840;
	sub.s32 	%r129, %r107, %r4;
	and.b32  	%r130, %r129, 127;
	or.b32  	%r21, %r128, %r130;
	add.s32 	%r131, %r89, 176;
	and.b32  	%r132, %r131, 3840;
	add.s32 	%r133, %r129, 8;
	and.b32  	%r134, %r133, 127;
	or.b32  	%r22, %r132, %r134;
	add.s32 	%r135, %r89, 192;
	and.b32  	%r136, %r135, 3840;
	sub.s32 	%r137, %r111, %r4;
	and.b32  	%r138, %r137, 127;
	or.b32  	%r23, %r136, %r138;
	add.s32 	%r139, %r89, 208;
	and.b32  	%r140, %r139, 3840;
	add.s32 	%r141, %r137, 8;
	and.b32  	%r142, %r141, 127;
	or.b32  	%r24, %r140, %r142;
	add.s32 	%r143, %r89, 224;
	and.b32  	%r144, %r143, 3840;
	sub.s32 	%r145, %r115, %r4;
	and.b32  	%r146, %r145, 127;
	or.b32  	%r25, %r144, %r146;
	add.s32 	%r147, %r89, 240;
	and.b32  	%r148, %r147, 3840;
	add.s32 	%r149, %r145, 8;
	and.b32  	%r150, %r149, 127;
	or.b32  	%r26, %r148, %r150;
	add.s32 	%r151, %r89, 272;
	and.b32  	%r152, %r151, 3840;
	add.s32 	%r153, %r145, 24;
	and.b32  	%r154, %r153, 127;
	or.b32  	%r27, %r152, %r154;
	add.s32 	%r155, %r89, 288;
	and.b32  	%r156, %r155, 3840;
	sub.s32 	%r157, %r123, %r4;
	and.b32  	%r158, %r157, 127;
	or.b32  	%r28, %r156, %r158;
	add.s32 	%r159, %r89, 304;
	and.b32  	%r160, %r159, 3840;
	add.s32 	%r161, %r157, 8;
	and.b32  	%r162, %r161, 127;
	or.b32  	%r29, %r160, %r162;
	add.s32 	%r163, %r89, 320;
	and.b32  	%r164, %r163, 3840;
	sub.s32 	%r165, %r127, %r4;
	and.b32  	%r166, %r165, 127;
	or.b32  	%r30, %r164, %r166;
	add.s32 	%r167, %r89, 336;
	and.b32  	%r168, %r167, 3840;
	add.s32 	%r169, %r165, 8;
	and.b32  	%r170, %r169, 127;
	or.b32  	%r31, %r168, %r170;
	add.s32 	%r171, %r89, 352;
	and.b32  	%r172, %r171, 3840;
	sub.s32 	%r173, %r131, %r4;
	and.b32  	%r174, %r173, 127;
	or.b32  	%r32, %r172, %r174;
	add.s32 	%r175, %r89, 368;
	and.b32  	%r176, %r175, 3840;
	add.s32 	%r177, %r173, 8;
	and.b32  	%r178, %r177, 127;
	or.b32  	%r33, %r176, %r178;
	add.s32 	%r179, %r89, 384;
	and.b32  	%r180, %r179, 3840;
	sub.s32 	%r181, %r135, %r4;
	and.b32  	%r182, %r181, 127;
	or.b32  	%r34, %r180, %r182;
	add.s32 	%r183, %r89, 400;
	and.b32  	%r184, %r183, 3840;
	add.s32 	%r185, %r181, 8;
	and.b32  	%r186, %r185, 127;
	or.b32  	%r35, %r184, %r186;
	add.s32 	%r187, %r89, 416;
	and.b32  	%r188, %r187, 3840;
	sub.s32 	%r189, %r139, %r4;
	and.b32  	%r190, %r189, 127;
	or.b32  	%r36, %r188, %r190;
	add.s32 	%r191, %r89, 432;
	and.b32  	%r192, %r191, 3840;
	add.s32 	%r193, %r189, 8;
	and.b32  	%r194, %r193, 127;
	or.b32  	%r37, %r192, %r194;
	add.s32 	%r195, %r89, 448;
	and.b32  	%r196, %r195, 3840;
	sub.s32 	%r197, %r143, %r4;
	and.b32  	%r198, %r197, 127;
	or.b32  	%r38, %r196, %r198;
	add.s32 	%r199, %r89, 464;
	and.b32  	%r200, %r199, 3840;
	add.s32 	%r201, %r197, 8;
	and.b32  	%r202, %r201, 127;
	or.b32  	%r39, %r200, %r202;
	add.s32 	%r203, %r89, 480;
	and.b32  	%r204, %r203, 3840;
	sub.s32 	%r205, %r147, %r4;
	and.b32  	%r206, %r205, 127;
	or.b32  	%r40, %r204, %r206;
	add.s32 	%r207, %r89, 496;
	and.b32  	%r208, %r207, 3840;
	add.s32 	%r209, %r205, 8;
	and.b32  	%r210, %r209, 127;
	or.b32  	%r41, %r208, %r210;
	mov.b32 	%r377, 0;
$L__BB0_5:
	bar.sync 	0;
	shl.b32 	%r212, %r377, 1;
	shl.b32 	%r213, %r6, 14;
	or.b32  	%r214, %r213, %r4;
	and.b32  	%r215, %r214, 2147221505;
	shl.b32 	%r216, %r8, 10;
	or.b32  	%r217, %r215, %r216;
	add.s32 	%r218, %r217, %r212;
	add.s32 	%r43, %r218, %r12;
	xor.b32  	%r219, %r12, 512;
	add.s32 	%r44, %r218, %r219;
	mov.b32 	%r378, 0;
$L__BB0_6:
	shl.b32 	%r220, %r378, 13;
	add.s32 	%r221, %r220, %r5;
	and.b32  	%r222, %r221, 3670016;
	shl.b32 	%r223, %r378, 2;
	add.s32 	%r224, %r223, %r7;
	shl.b32 	%r225, %r224, 10;
	and.b32  	%r226, %r225, 253952;
	add.s32 	%r227, %r222, %r43;
	add.s32 	%r228, %r227, %r226;
	mul.wide.u32 	%rd32, %r228, 4;
	add.s64 	%rd33, %rd5, %rd32;
	ld.global.nc.f32 	%f17, [%rd33];
	shl.b32 	%r229, %r378, 3;
	add.s32 	%r230, %r229, %r4;
	shl.b32 	%r231, %r230, 2;
	mov.u32 	%r232, _ZZ17my_kernel_kernel0E18PaddedInput_shared;
	add.s32 	%r233, %r232, %r231;
	st.shared.f32 	[%r233], %f17;
	add.s32 	%r234, %r221, 8192;
	and.b32  	%r235, %r234, 3670016;
	add.s32 	%r236, %r225, 4096;
	and.b32  	%r237, %r236, 253952;
	add.s32 	%r238, %r235, %r44;
	add.s32 	%r239, %r238, %r237;
	mul.wide.u32 	%rd34, %r239, 4;
	add.s64 	%rd35, %rd5, %rd34;
	ld.global.nc.f32 	%f18, [%rd35];
	st.shared.f32 	[%r233+32], %f18;
	add.s32 	%r240, %r221, 16384;
	and.b32  	%r241, %r240, 3670016;
	add.s32 	%r242, %r225, 8192;
	and.b32  	%r243, %r242, 253952;
	add.s32 	%r244, %r241, %r43;
	add.s32 	%r245, %r244, %r243;
	mul.wide.u32 	%rd36, %r245, 4;
	add.s64 	%rd37, %rd5, %rd36;
	ld.global.nc.f32 	%f19, [%rd37];
	st.shared.f32 	[%r233+64], %f19;
	add.s32 	%r246, %r221, 24576;
	and.b32  	%r247, %r246, 3670016;
	add.s32 	%r248, %r225, 12288;
	and.b32  	%r249, %r248, 253952;
	add.s32 	%r250, %r247, %r44;
	add.s32 	%r251, %r250, %r249;
	mul.wide.u32 	%rd38, %r251, 4;
	add.s64 	%rd39, %rd5, %rd38;
	ld.global.nc.f32 	%f20, [%rd39];
	st.shared.f32 	[%r233+96], %f20;
	add.s32 	%r252, %r221, 32768;
	and.b32  	%r253, %r252, 3670016;
	add.s32 	%r254, %r225, 16384;
	and.b32  	%r255, %r254, 253952;
	add.s32 	%r256, %r253, %r43;
	add.s32 	%r257, %r256, %r255;
	mul.wide.u32 	%rd40, %r257, 4;
	add.s64 	%rd41, %rd5, %rd40;
	ld.global.nc.f32 	%f21, [%rd41];
	st.shared.f32 	[%r233+128], %f21;
	add.s32 	%r258, %r221, 40960;
	and.b32  	%r259, %r258, 3670016;
	add.s32 	%r260, %r225, 20480;
	and.b32  	%r261, %r260, 253952;
	add.s32 	%r262, %r259, %r44;
	add.s32 	%r263, %r262, %r261;
	mul.wide.u32 	%rd42, %r263, 4;
	add.s64 	%rd43, %rd5, %rd42;
	ld.global.nc.f32 	%f22, [%rd43];
	st.shared.f32 	[%r233+160], %f22;
	add.s32 	%r264, %r221, 49152;
	and.b32  	%r265, %r264, 3670016;
	add.s32 	%r266, %r225, 24576;
	and.b32  	%r267, %r266, 253952;
	add.s32 	%r268, %r265, %r43;
	add.s32 	%r269, %r268, %r267;
	mul.wide.u32 	%rd44, %r269, 4;
	add.s64 	%rd45, %rd5, %rd44;
	ld.global.nc.f32 	%f23, [%rd45];
	st.shared.f32 	[%r233+192], %f23;
	add.s32 	%r270, %r221, 57344;
	and.b32  	%r271, %r270, 3670016;
	add.s32 	%r272, %r225, 28672;
	and.b32  	%r273, %r272, 253952;
	add.s32 	%r274, %r271, %r44;
	add.s32 	%r275, %r274, %r273;
	mul.wide.u32 	%rd46, %r275, 4;
	add.s64 	%rd47, %rd5, %rd46;
	ld.global.nc.f32 	%f24, [%rd47];
	st.shared.f32 	[%r233+224], %f24;
	add.s32 	%r378, %r378, 8;
	setp.ne.s32 	%p5, %r378, 256;
	@%p5 bra 	$L__BB0_6;
	shl.b32 	%r277, %r377, 9;
	shl.b32 	%r278, %r6, 7;
	and.b32  	%r279, %r278, 128;
	or.b32  	%r280, %r277, %r279;
	shl.b32 	%r281, %r4, 1;
	and.b32  	%r282, %r281, 1792;
	and.b32  	%r283, %r4, 127;
	or.b32  	%r284, %r282, %r283;
	add.s32 	%r285, %r280, %r284;
	mul.wide.u32 	%rd48, %r285, 4;
	add.s64 	%rd49, %rd6, %rd48;
	ld.global.nc.f32 	%f25, [%rd49];
	shl.b32 	%r286, %r4, 2;
	mov.u32 	%r287, _ZZ17my_kernel_kernel0E18placeholder_shared;
	add.s32 	%r288, %r287, %r286;
	st.shared.f32 	[%r288], %f25;
	add.s32 	%r289, %r281, 16;
	and.b32  	%r290, %r289, 3840;
	add.s32 	%r291, %r4, 8;
	and.b32  	%r292, %r291, 127;
	or.b32  	%r293, %r290, %r292;
	add.s32 	%r294, %r280, %r293;
	mul.wide.u32 	%rd50, %r294, 4;
	add.s64 	%rd51, %rd6, %rd50;
	ld.global.nc.f32 	%f26, [%rd51];
	st.shared.f32 	[%r288+32], %f26;
	add.s32 	%r295, %r280, %r13;
	mul.wide.u32 	%rd52, %r295, 4;
	add.s64 	%rd53, %rd6, %rd52;
	ld.global.nc.f32 	%f27, [%rd53];
	st.shared.f32 	[%r288+64], %f27;
	add.s32 	%r296, %r280, %r14;
	mul.wide.u32 	%rd54, %r296, 4;
	add.s64 	%rd55, %rd6, %rd54;
	ld.global.nc.f32 	%f28, [%rd55];
	st.shared.f32 	[%r288+96], %f28;
	add.s32 	%r297, %r280, %r15;
	mul.wide.u32 	%rd56, %r297, 4;
	add.s64 	%rd57, %rd6, %rd56;
	ld.global.nc.f32 	%f29, [%rd57];
	st.shared.f32 	[%r288+128], %f29;
	add.s32 	%r298, %r280, %r16;
	mul.wide.u32 	%rd58, %r298, 4;
	add.s64 	%rd59, %rd6, %rd58;
	ld.global.nc.f32 	%f30, [%rd59];
	st.shared.f32 	[%r288+160], %f30;
	add.s32 	%r299, %r280, %r17;
	mul.wide.u32 	%rd60, %r299, 4;
	add.s64 	%rd61, %rd6, %rd60;
	ld.global.nc.f32 	%f31, [%rd61];
	st.shared.f32 	[%r288+192], %f31;
	add.s32 	%r300, %r280, %r18;
	mul.wide.u32 	%rd62, %r300, 4;
	add.s64 	%rd63, %rd6, %rd62;
	ld.global.nc.f32 	%f32, [%rd63];
	st.shared.f32 	[%r288+224], %f32;
	add.s32 	%r301, %r280, %r19;
	mul.wide.u32 	%rd64, %r301, 4;
	add.s64 	%rd65, %rd6, %rd64;
	ld.global.nc.f32 	%f33, [%rd65];
	st.shared.f32 	[%r288+256], %f33;
	add.s32 	%r302, %r280, %r20;
	mul.wide.u32 	%rd66, %r302, 4;
	add.s64 	%rd67, %rd6, %rd66;
	ld.global.nc.f32 	%f34, [%rd67];
	st.shared.f32 	[%r288+288], %f34;
	add.s32 	%r303, %r280, %r21;
	mul.wide.u32 	%rd68, %r303, 4;
	add.s64 	%rd69, %rd6, %rd68;
	ld.global.nc.f32 	%f35, [%rd69];
	st.shared.f32 	[%r288+320], %f35;
	add.s32 	%r304, %r280, %r22;
	mul.wide.u32 	%rd70, %r304, 4;
	add.s64 	%rd71, %rd6, %rd70;
	ld.global.nc.f32 	%f36, [%rd71];
	st.shared.f32 	[%r288+352], %f36;
	add.s32 	%r305, %r280, %r23;
	mul.wide.u32 	%rd72, %r305, 4;
	add.s64 	%rd73, %rd6, %rd72;
	ld.global.nc.f32 	%f37, [%rd73];
	st.shared.f32 	[%r288+384], %f37;
	add.s32 	%r306, %r280, %r24;
	mul.wide.u32 	%rd74, %r306, 4;
	add.s64 	%rd75, %rd6, %rd74;
	ld.global.nc.f32 	%f38, [%rd75];
	st.shared.f32 	[%r288+416], %f38;
	add.s32 	%r307, %r280, %r25;
	mul.wide.u32 	%rd76, %r307, 4;
	add.s64 	%rd77, %rd6, %rd76;
	ld.global.nc.f32 	%f39, [%rd77];
	st.shared.f32 	[%r288+448], %f39;
	add.s32 	%r308, %r280, %r26;
	mul.wide.u32 	%rd78, %r308, 4;
	add.s64 	%rd79, %rd6, %rd78;
	ld.global.nc.f32 	%f40, [%rd79];
	st.shared.f32 	[%r288+480], %f40;
	add.s32 	%r309, %r281, 256;
	and.b32  	%r310, %r309, 3840;
	or.b32  	%r311, %r310, %r283;
	add.s32 	%r312, %r280, %r311;
	mul.wide.u32 	%rd80, %r312, 4;
	add.s64 	%rd81, %rd6, %rd80;
	ld.global.nc.f32 	%f41, [%rd81];
	st.shared.f32 	[%r288+512], %f41;
	add.s32 	%r313, %r280, %r27;
	mul.wide.u32 	%rd82, %r313, 4;
	add.s64 	%rd83, %rd6, %rd82;
	ld.global.nc.f32 	%f42, [%rd83];
	st.shared.f32 	[%r288+544], %f42;
	add.s32 	%r314, %r280, %r28;
	mul.wide.u32 	%rd84, %r314, 4;
	add.s64 	%rd85, %rd6, %rd84;
	ld.global.nc.f32 	%f43, [%rd85];
	st.shared.f32 	[%r288+576], %f43;
	add.s32 	%r315, %r280, %r29;
	mul.wide.u32 	%rd86, %r315, 4;
	add.s64 	%rd87, %rd6, %rd86;
	ld.global.nc.f32 	%f44, [%rd87];
	st.shared.f32 	[%r288+608], %f44;
	add.s32 	%r316, %r280, %r30;
	mul.wide.u32 	%rd88, %r316, 4;
	add.s64 	%rd89, %rd6, %rd88;
	ld.global.nc.f32 	%f45, [%rd89];
	st.shared.f32 	[%r288+640], %f45;
	add.s32 	%r317, %r280, %r31;
	mul.wide.u32 	%rd90, %r317, 4;
	add.s64 	%rd91, %rd6, %rd90;
	ld.global.nc.f32 	%f46, [%rd91];
	st.shared.f32 	[%r288+672], %f46;
	add.s32 	%r318, %r280, %r32;
	mul.wide.u32 	%rd92, %r318, 4;
	add.s64 	%rd93, %rd6, %rd92;
	ld.global.nc.f32 	%f47, [%rd93];
	st.shared.f32 	[%r288+704], %f47;
	add.s32 	%r319, %r280, %r33;
	mul.wide.u32 	%rd94, %r319, 4;
	add.s64 	%rd95, %rd6, %rd94;
	ld.global.nc.f32 	%f48, [%rd95];
	st.shared.f32 	[%r288+736], %f48;
	add.s32 	%r320, %r280, %r34;
	mul.wide.u32 	%rd96, %r320, 4;
	add.s64 	%rd97, %rd6, %rd96;
	ld.global.nc.f32 	%f49, [%rd97];
	st.shared.f32 	[%r288+768], %f49;
	add.s32 	%r321, %r280, %r35;
	mul.wide.u32 	%rd98, %r321, 4;
	add.s64 	%rd99, %rd6, %rd98;
	ld.global.nc.f32 	%f50, [%rd99];
	st.shared.f32 	[%r288+800], %f50;
	add.s32 	%r322, %r280, %r36;
	mul.wide.u32 	%rd100, %r322, 4;
	add.s64 	%rd101, %rd6, %rd100;
	ld.global.nc.f32 	%f51, [%rd101];
	st.shared.f32 	[%r288+832], %f51;
	add.s32 	%r323, %r280, %r37;
	mul.wide.u32 	%rd102, %r323, 4;
	add.s64 	%rd103, %rd6, %rd102;
	ld.global.nc.f32 	%f52, [%rd103];
	st.shared.f32 	[%r288+864], %f52;
	add.s32 	%r324, %r280, %r38;
	mul.wide.u32 	%rd104, %r324, 4;
	add.s64 	%rd105, %rd6, %rd104;
	ld.global.nc.f32 	%f53, [%rd105];
	st.shared.f32 	[%r288+896], %f53;
	add.s32 	%r325, %r280, %r39;
	mul.wide.u32 	%rd106, %r325, 4;
	add.s64 	%rd107, %rd6, %rd106;
	ld.global.nc.f32 	%f54, [%rd107];
	st.shared.f32 	[%r288+928], %f54;
	add.s32 	%r326, %r280, %r40;
	mul.wide.u32 	%rd108, %r326, 4;
	add.s64 	%rd109, %rd6, %rd108;
	ld.global.nc.f32 	%f55, [%rd109];
	st.shared.f32 	[%r288+960], %f55;
	add.s32 	%r327, %r280, %r41;
	mul.wide.u32 	%rd110, %r327, 4;
	add.s64 	%rd111, %rd6, %rd110;
	ld.global.nc.f32 	%f56, [%rd111];
	st.shared.f32 	[%r288+992], %f56;
	bar.sync 	0;
	mov.b32 	%r379, 0;
$L__BB0_8:
	shl.b32 	%r48, %r379, 7;
	shl.b32 	%r329, %r379, 4;
	add.s32 	%r330, %r10, %r329;
	shl.b32 	%r331, %r330, 2;
	mov.u32 	%r332, _ZZ17my_kernel_kernel0E18PaddedInput_shared;
	add.s32 	%r333, %r332, %r331;
	ld.shared.f32 	%f1, [%r333];
	ld.shared.f32 	%f2, [%r333+32];
	ld.shared.f32 	%f3, [%r333+8];
	ld.shared.f32 	%f4, [%r333+40];
	ld.shared.f32 	%f5, [%r333+4];
	ld.shared.f32 	%f6, [%r333+36];
	ld.shared.f32 	%f7, [%r333+12];
	ld.shared.f32 	%f8, [%r333+44];
	mov.b32 	%r380, 0;
$L__BB0_9:
	add.s32 	%r334, %r48, %r380;
	add.s32 	%r335, %r380, %r11;
	mul.wide.u32 	%rd112, %r334, 4;
	add.s64 	%rd113, %rd4, %rd112;
	shl.b32 	%r336, %r335, 2;
	mov.u32 	%r337, _ZZ17my_kernel_kernel0E18placeholder_shared;
	add.s32 	%r338, %r337, %r336;
	ld.shared.f32 	%f57, [%r338];
	ld.local.f32 	%f58, [%rd113];
	fma.rn.f32 	%f59, %f1, %f57, %f58;
	ld.local.f32 	%f60, [%rd113+32768];
	fma.rn.f32 	%f61, %f2, %f57, %f60;
	ld.local.f32 	%f62, [%rd113+256];
	fma.rn.f32 	%f63, %f3, %f57, %f62;
	ld.local.f32 	%f64, [%rd113+33024];
	fma.rn.f32 	%f65, %f4, %f57, %f64;
	ld.shared.f32 	%f66, [%r338+512];
	fma.rn.f32 	%f67, %f5, %f66, %f59;
	st.local.f32 	[%rd113], %f67;
	fma.rn.f32 	%f68, %f6, %f66, %f61;
	st.local.f32 	[%rd113+32768], %f68;
	fma.rn.f32 	%f69, %f7, %f66, %f63;
	st.local.f32 	[%rd113+256], %f69;
	fma.rn.f32 	%f70, %f8, %f66, %f65;
	st.local.f32 	[%rd113+33024], %f70;
	ld.shared.f32 	%f71, [%r338+4];
	ld.local.f32 	%f72, [%rd113+4];
	fma.rn.f32 	%f73, %f1, %f71, %f72;
	ld.local.f32 	%f74, [%rd113+32772];
	fma.rn.f32 	%f75, %f2, %f71, %f74;
	ld.local.f32 	%f76, [%rd113+260];
	fma.rn.f32 	%f77, %f3, %f71, %f76;
	ld.local.f32 	%f78, [%rd113+33028];
	fma.rn.f32 	%f79, %f4, %f71, %f78;
	ld.shared.f32 	%f80, [%r338+516];
	fma.rn.f32 	%f81, %f5, %f80, %f73;
	st.local.f32 	[%rd113+4], %f81;
	fma.rn.f32 	%f82, %f6, %f80, %f75;
	st.local.f32 	[%rd113+32772], %f82;
	fma.rn.f32 	%f83, %f7, %f80, %f77;
	st.local.f32 	[%rd113+260], %f83;
	fma.rn.f32 	%f84, %f8, %f80, %f79;
	st.local.f32 	[%rd113+33028], %f84;
	add.s32 	%r380, %r380, 2;
	setp.ne.s32 	%p6, %r380, 64;
	@%p6 bra 	$L__BB0_9;
	add.s32 	%r379, %r379, 1;
	setp.ne.s32 	%p7, %r379, 32;
	@%p7 bra 	$L__BB0_8;
	mov.b32 	%r381, 0;
$L__BB0_12:
	shl.b32 	%r53, %r381, 7;
	shl.b32 	%r341, %r381, 4;
	add.s32 	%r342, %r10, %r341;
	shl.b32 	%r343, %r342, 2;
	mov.u32 	%r344, _ZZ17my_kernel_kernel0E18PaddedInput_shared;
	add.s32 	%r345, %r344, %r343;
	ld.shared.f32 	%f9, [%r345+2048];
	ld.shared.f32 	%f10, [%r345+2080];
	ld.shared.f32 	%f11, [%r345+2056];
	ld.shared.f32 	%f12, [%r345+2088];
	ld.shared.f32 	%f13, [%r345+2052];
	ld.shared.f32 	%f14, [%r345+2084];
	ld.shared.f32 	%f15, [%r345+2060];
	ld.shared.f32 	%f16, [%r345+2092];
	mov.b32 	%r382, 0;
	cvt.u64.u32 	%rd115, %r53;
$L__BB0_13:
	add.s32 	%r346, %r382, %r11;
	cvt.u64.u32 	%rd114, %r382;
	add.s64 	%rd116, %rd115, %rd114;
	shl.b64 	%rd117, %rd116, 2;
	add.s64 	%rd118, %rd4, %rd117;
	shl.b32 	%r347, %r346, 2;
	mov.u32 	%r348, _ZZ17my_kernel_kernel0E18placeholder_shared;
	add.s32 	%r349, %r348, %r347;
	ld.shared.f32 	%f85, [%r349];
	ld.local.f32 	%f86, [%rd118+16384];
	fma.rn.f32 	%f87, %f9, %f85, %f86;
	ld.local.f32 	%f88, [%rd118+49152];
	fma.rn.f32 	%f89, %f10, %f85, %f88;
	ld.local.f32 	%f90, [%rd118+16640];
	fma.rn.f32 	%f91, %f11, %f85, %f90;
	ld.local.f32 	%f92, [%rd118+49408];
	fma.rn.f32 	%f93, %f12, %f85, %f92;
	ld.shared.f32 	%f94, [%r349+512];
	fma.rn.f32 	%f95, %f13, %f94, %f87;
	st.local.f32 	[%rd118+16384], %f95;
	fma.rn.f32 	%f96, %f14, %f94, %f89;
	st.local.f32 	[%rd118+49152], %f96;
	fma.rn.f32 	%f97, %f15, %f94, %f91;
	st.local.f32 	[%rd118+16640], %f97;
	fma.rn.f32 	%f98, %f16, %f94, %f93;
	st.local.f32 	[%rd118+49408], %f98;
	ld.shared.f32 	%f99, [%r349+4];
	ld.local.f32 	%f100, [%rd118+16388];
	fma.rn.f32 	%f101, %f9, %f99, %f100;
	ld.local.f32 	%f102, [%rd118+49156];
	fma.rn.f32 	%f103, %f10, %f99, %f102;
	ld.local.f32 	%f104, [%rd118+16644];
	fma.rn.f32 	%f105, %f11, %f99, %f104;
	ld.local.f32 	%f106, [%rd118+49412];
	fma.rn.f32 	%f107, %f12, %f99, %f106;
	ld.shared.f32 	%f108, [%r349+516];
	fma.rn.f32 	%f109, %f13, %f108, %f101;
	st.local.f32 	[%rd118+16388], %f109;
	fma.rn.f32 	%f110, %f14, %f108, %f103;
	st.local.f32 	[%rd118+49156], %f110;
	fma.rn.f32 	%f111, %f15, %f108, %f105;
	st.local.f32 	[%rd118+16644], %f111;
	fma.rn.f32 	%f112, %f16, %f108, %f107;
	st.local.f32 	[%rd118+49412], %f112;
	add.s32 	%r382, %r382, 2;
	setp.ne.s32 	%p8, %r382, 64;
	@%p8 bra 	$L__BB0_13;
	add.s32 	%r381, %r381, 1;
	setp.ne.s32 	%p9, %r381, 32;
	@%p9 bra 	$L__BB0_12;
	add.s32 	%r377, %r377, 1;
	setp.ne.s32 	%p10, %r377, 64;
	@%p10 bra 	$L__BB0_5;
	shl.b32 	%r351, %r6, 7;
	and.b32  	%r58, %r351, 128;
	or.b32  	%r59, %r58, %r11;
	shl.b32 	%r352, %r4, 19;
	and.b32  	%r353, %r352, 534773760;
	shl.b32 	%r354, %r6, 15;
	and.b32  	%r355, %r354, 2146959360;
	shl.b32 	%r60, %r8, 11;
	shl.b32 	%r61, %r9, 9;
	add.s32 	%r62, %r355, %r353;
	or.b32  	%r356, %r59, %r62;
	or.b32  	%r357, %r356, %r60;
	or.b32  	%r63, %r357, %r61;
	mov.b32 	%r383, 0;
$L__BB0_17:
	shl.b32 	%r65, %r383, 7;
	shl.b32 	%r359, %r383, 14;
	add.s32 	%r66, %r63, %r359;
	mov.b32 	%r384, 0;
$L__BB0_18:
	add.s32 	%r360, %r65, %r384;
	mul.wide.u32 	%rd119, %r360, 4;
	add.s64 	%rd120, %rd4, %rd119;
	ld.local.v4.f32 	{%f113, %f114, %f115, %f116}, [%rd120];
	add.s32 	%r361, %r59, %r384;
	mul.wide.u32 	%rd121, %r361, 4;
	add.s64 	%rd122, %rd3, %rd121;
	ld.global.nc.f32 	%f117, [%rd122];
	add.f32 	%f118, %f113, %f117;
	add.s32 	%r362, %r66, %r384;
	mul.wide.s32 	%rd123, %r362, 4;
	add.s64 	%rd124, %rd2, %rd123;
	ld.global.nc.f32 	%f119, [%rd124];
	add.f32 	%f120, %f118, %f119;
	max.f32 	%f121, %f120, 0f00000000;
	add.s64 	%rd125, %rd1, %rd123;
	st.global.f32 	[%rd125], %f121;
	ld.local.v4.f32 	{%f122, %f123, %f124, %f125}, [%rd120+32768];
	add.f32 	%f126, %f122, %f117;
	ld.global.nc.f32 	%f127, [%rd124+4096];
	add.f32 	%f128, %f126, %f127;
	max.f32 	%f129, %f128, 0f00000000;
	st.global.f32 	[%rd125+4096], %f129;
	ld.global.nc.f32 	%f130, [%rd122+4];
	add.f32 	%f131, %f114, %f130;
	ld.global.nc.f32 	%f132, [%rd124+4];
	add.f32 	%f133, %f131, %f132;
	max.f32 	%f134, %f133, 0f00000000;
	st.global.f32 	[%rd125+4], %f134;
	add.f32 	%f135, %f123, %f130;
	ld.global.nc.f32 	%f136, [%rd124+4100];
	add.f32 	%f137, %f135, %f136;
	max.f32 	%f138, %f137, 0f00000000;
	st.global.f32 	[%rd125+4100], %f138;
	ld.global.nc.f32 	%f139, [%rd122+8];
	add.f32 	%f140, %f115, %f139;
	ld.global.nc.f32 	%f141, [%rd124+8];
	add.f32 	%f142, %f140, %f141;
	max.f32 	%f143, %f142, 0f00000000;
	st.global.f32 	[%rd125+8], %f143;
	add.f32 	%f144, %f124, %f139;
	ld.global.nc.f32 	%f145, [%rd124+4104];
	add.f32 	%f146, %f144, %f145;
	max.f32 	%f147, %f146, 0f00000000;
	st.global.f32 	[%rd125+4104], %f147;
	ld.global.nc.f32 	%f148, [%rd122+12];
	add.f32 	%f149, %f116, %f148;
	ld.global.nc.f32 	%f150, [%rd124+12];
	add.f32 	%f151, %f149, %f150;
	max.f32 	%f152, %f151, 0f00000000;
	st.global.f32 	[%rd125+12], %f152;
	add.f32 	%f153, %f125, %f148;
	ld.global.nc.f32 	%f154, [%rd124+4108];
	add.f32 	%f155, %f153, %f154;
	max.f32 	%f156, %f155, 0f00000000;
	st.global.f32 	[%rd125+4108], %f156;
	add.s32 	%r384, %r384, 4;
	setp.ne.s32 	%p11, %r384, 64;
	@%p11 bra 	$L__BB0_18;
	mov.b32 	%r385, 0;
	cvt.u64.u32 	%rd126, %r65;
$L__BB0_20:
	cvt.s64.s32 	%rd127, %r385;
	add.s64 	%rd128, %rd126, %rd127;
	shl.b64 	%rd129, %rd128, 2;
	add.s64 	%rd130, %rd4, %rd129;
	ld.local.v4.f32 	{%f157, %f158, %f159, %f160}, [%rd130+256];
	add.s32 	%r364, %r59, %r385;
	mul.wide.u32 	%rd131, %r364, 4;
	add.s64 	%rd132, %rd3, %rd131;
	ld.global.nc.f32 	%f161, [%rd132];
	add.f32 	%f162, %f157, %f161;
	cvt.u64.u32 	%rd133, %r66;
	add.s64 	%rd134, %rd133, %rd127;
	shl.b64 	%rd135, %rd134, 2;
	add.s64 	%rd136, %rd2, %rd135;
	ld.global.nc.f32 	%f163, [%rd136+1024];
	add.f32 	%f164, %f162, %f163;
	max.f32 	%f165, %f164, 0f00000000;
	add.s64 	%rd137, %rd1, %rd135;
	st.global.f32 	[%rd137+1024], %f165;
	ld.local.v4.f32 	{%f166, %f167, %f168, %f169}, [%rd130+33024];
	add.f32 	%f170, %f166, %f161;
	ld.global.nc.f32 	%f171, [%rd136+5120];
	add.f32 	%f172, %f170, %f171;
	max.f32 	%f173, %f172, 0f00000000;
	st.global.f32 	[%rd137+5120], %f173;
	ld.global.nc.f32 	%f174, [%rd132+4];
	add.f32 	%f175, %f158, %f174;
	ld.global.nc.f32 	%f176, [%rd136+1028];
	add.f32 	%f177, %f175, %f176;
	max.f32 	%f178, %f177, 0f00000000;
	st.global.f32 	[%rd137+1028], %f178;
	add.f32 	%f179, %f167, %f174;
	ld.global.nc.f32 	%f180, [%rd136+5124];
	add.f32 	%f181, %f179, %f180;
	max.f32 	%f182, %f181, 0f00000000;
	st.global.f32 	[%rd137+5124], %f182;
	ld.global.nc.f32 	%f183, [%rd132+8];
	add.f32 	%f184, %f159, %f183;
	ld.global.nc.f32 	%f185, [%rd136+1032];
	add.f32 	%f186, %f184, %f185;
	max.f32 	%f187, %f186, 0f00000000;
	st.global.f32 	[%rd137+1032], %f187;
	add.f32 	%f188, %f168, %f183;
	ld.global.nc.f32 	%f189, [%rd136+5128];
	add.f32 	%f190, %f188, %f189;
	max.f32 	%f191, %f190, 0f00000000;
	st.global.f32 	[%rd137+5128], %f191;
	ld.global.nc.f32 	%f192, [%rd132+12];
	add.f32 	%f193, %f160, %f192;
	ld.global.nc.f32 	%f194, [%rd136+1036];
	add.f32 	%f195, %f193, %f194;
	max.f32 	%f196, %f195, 0f00000000;
	st.global.f32 	[%rd137+1036], %f196;
	add.f32 	%f197, %f169, %f192;
	ld.global.nc.f32 	%f198, [%rd136+5132];
	add.f32 	%f199, %f197, %f198;
	max.f32 	%f200, %f199, 0f00000000;
	st.global.f32 	[%rd137+5132], %f200;
	add.s32 	%r385, %r385, 4;
	setp.ne.s32 	%p12, %r385, 64;
	@%p12 bra 	$L__BB0_20;
	add.s32 	%r383, %r383, 1;
	setp.ne.s32 	%p13, %r383, 32;
	@%p13 bra 	$L__BB0_17;
	mul.wide.u32 	%rd138, %r59, 4;
	add.s64 	%rd139, %rd138, %rd3;
	add.s64 	%rd7, %rd139, 8;
	add.s64 	%rd8, %rd4, 49152;
	add.s64 	%rd9, %rd1, 4198412;
	add.s32 	%r366, %r62, %r60;
	add.s32 	%r367, %r366, %r61;
	add.s32 	%r368, %r367, %r58;
	add.s32 	%r72, %r368, %r11;
	add.s64 	%rd10, %rd2, 4198412;
	mov.b32 	%r386, 0;
$L__BB0_23:
	shl.b32 	%r74, %r386, 14;
	mul.wide.u32 	%rd140, %r386, 512;
	add.s64 	%rd155, %rd8, %rd140;
	add.s32 	%r370, %r72, %r74;
	mul.wide.u32 	%rd141, %r370, 4;
	add.s64 	%rd154, %rd9, %rd141;
	add.s64 	%rd153, %rd10, %rd141;
	mov.b32 	%r387, 0;
	mov.u64 	%rd156, %rd7;
$L__BB0_24:
	ld.local.v4.f32 	{%f201, %f202, %f203, %f204}, [%rd155+-32768];
	ld.global.nc.f32 	%f205, [%rd156+-8];
	add.f32 	%f206, %f201, %f205;
	ld.global.nc.f32 	%f207, [%rd153+-4108];
	add.f32 	%f208, %f206, %f207;
	max.f32 	%f209, %f208, 0f00000000;
	st.global.f32 	[%rd154+-4108], %f209;
	ld.local.v4.f32 	{%f210, %f211, %f212, %f213}, [%rd155];
	add.f32 	%f214, %f210, %f205;
	ld.global.nc.f32 	%f215, [%rd153+-12];
	add.f32 	%f216, %f214, %f215;
	max.f32 	%f217, %f216, 0f00000000;
	st.global.f32 	[%rd154+-12], %f217;
	ld.global.nc.f32 	%f218, [%rd156+-4];
	add.f32 	%f219, %f202, %f218;
	ld.global.nc.f32 	%f220, [%rd153+-4104];
	add.f32 	%f221, %f219, %f220;
	max.f32 	%f222, %f221, 0f00000000;
	st.global.f32 	[%rd154+-4104], %f222;
	add.f32 	%f223, %f211, %f218;
	ld.global.nc.f32 	%f224, [%rd153+-8];
	add.f32 	%f225, %f223, %f224;
	max.f32 	%f226, %f225, 0f00000000;
	st.global.f32 	[%rd154+-8], %f226;
	ld.global.nc.f32 	%f227, [%rd156];
	add.f32 	%f228, %f203, %f227;
	ld.global.nc.f32 	%f229, [%rd153+-4100];
	add.f32 	%f230, %f228, %f229;
	max.f32 	%f231, %f230, 0f00000000;
	st.global.f32 	[%rd154+-4100], %f231;
	add.f32 	%f232, %f212, %f227;
	ld.global.nc.f32 	%f233, [%rd153+-4];
	add.f32 	%f234, %f232, %f233;
	max.f32 	%f235, %f234, 0f00000000;
	st.global.f32 	[%rd154+-4], %f235;
	ld.global.nc.f32 	%f236, [%rd156+4];
	add.f32 	%f237, %f204, %f236;
	ld.global.nc.f32 	%f238, [%rd153+-4096];
	add.f32 	%f239, %f237, %f238;
	max.f32 	%f240, %f239, 0f00000000;
	st.global.f32 	[%rd154+-4096], %f240;
	add.f32 	%f241, %f213, %f236;
	ld.global.nc.f32 	%f242, [%rd153];
	add.f32 	%f243, %f241, %f242;
	max.f32 	%f244, %f243, 0f00000000;
	st.global.f32 	[%rd154], %f244;
	add.s32 	%r387, %r387, 4;
	add.s64 	%rd156, %rd156, 16;
	add.s64 	%rd155, %rd155, 16;
	add.s64 	%rd154, %rd154, 16;
	add.s64 	%rd153, %rd153, 16;
	setp.ne.s32 	%p14, %r387, 64;
	@%p14 bra 	$L__BB0_24;
	add.s32 	%r372, %r63, %r74;
	cvt.u64.u32 	%rd22, %r372;
	shl.b32 	%r373, %r386, 7;
	cvt.u64.u32 	%rd23, %r373;
	mov.b32 	%r388, 0;
$L__BB0_26:
	cvt.s64.s32 	%rd142, %r388;
	add.s64 	%rd143, %rd23, %rd142;
	shl.b64 	%rd144, %rd143, 2;
	add.s64 	%rd145, %rd4, %rd144;
	ld.local.v4.f32 	{%f245, %f246, %f247, %f248}, [%rd145+16640];
	add.s32 	%r374, %r59, %r388;
	mul.wide.u32 	%rd146, %r374, 4;
	add.s64 	%rd147, %rd3, %rd146;
	ld.global.nc.f32 	%f249, [%rd147];
	add.f32 	%f250, %f245, %f249;
	add.s64 	%rd148, %rd22, %rd142;
	shl.b64 	%rd149, %rd148, 2;
	add.s64 	%rd150, %rd149, 1024;
	add.s64 	%rd151, %rd2, %rd150;
	ld.global.nc.f32 	%f251, [%rd151+4194304];
	add.f32 	%f252, %f250, %f251;
	max.f32 	%f253, %f252, 0f00000000;
	add.s64 	%rd152, %rd1, %rd150;
	st.global.f32 	[%rd152+4194304], %f253;
	ld.local.v4.f32 	{%f254, %f255, %f256, %f257}, [%rd145+49408];
	add.f32 	%f258, %f254, %f249;
	ld.global.nc.f32 	%f259, [%rd151+4198400];
	add.f32 	%f260, %f258, %f259;
	max.f32 	%f261, %f260, 0f00000000;
	st.global.f32 	[%rd152+4198400], %f261;
	ld.global.nc.f32 	%f262, [%rd147+4];
	add.f32 	%f263, %f246, %f262;
	ld.global.nc.f32 	%f264, [%rd151+4194308];
	add.f32 	%f265, %f263, %f264;
	max.f32 	%f266, %f265, 0f00000000;
	st.global.f32 	[%rd152+4194308], %f266;
	add.f32 	%f267, %f255, %f262;
	ld.global.nc.f32 	%f268, [%rd151+4198404];
	add.f32 	%f269, %f267, %f268;
	max.f32 	%f270, %f269, 0f00000000;
	st.global.f32 	[%rd152+4198404], %f270;
	ld.global.nc.f32 	%f271, [%rd147+8];
	add.f32 	%f272, %f247, %f271;
	ld.global.nc.f32 	%f273, [%rd151+4194312];
	add.f32 	%f274, %f272, %f273;
	max.f32 	%f275, %f274, 0f00000000;
	st.global.f32 	[%rd152+4194312], %f275;
	add.f32 	%f276, %f256, %f271;
	ld.global.nc.f32 	%f277, [%rd151+4198408];
	add.f32 	%f278, %f276, %f277;
	max.f32 	%f279, %f278, 0f00000000;
	st.global.f32 	[%rd152+4198408], %f279;
	ld.global.nc.f32 	%f280, [%rd147+12];
	add.f32 	%f281, %f248, %f280;
	ld.global.nc.f32 	%f282, [%rd151+4194316];
	add.f32 	%f283, %f281, %f282;
	max.f32 	%f284, %f283, 0f00000000;
	st.global.f32 	[%rd152+4194316], %f284;
	add.f32 	%f285, %f257, %f280;
	ld.global.nc.f32 	%f286, [%rd151+4198412];
	add.f32 	%f287, %f285, %f286;
	max.f32 	%f288, %f287, 0f00000000;
	st.global.f32 	[%rd152+4198412], %f288;
	add.s32 	%r388, %r388, 4;
	setp.ne.s32 	%p15, %r388, 64;
	@%p15 bra 	$L__BB0_26;
	add.s32 	%r386, %r386, 1;
	setp.ne.s32 	%p16, %r386, 32;
	@%p16 bra 	$L__BB0_23;
	ret;

}


// ===== COMPILED SASS (sm_100) =====

	.target	sm_100

	.elftype	@"ET_EXEC"


//--------------------- .note.nv.tkinfo           --------------------------
	.section	.note.nv.tkinfo,"",@"SHT_NOTE"
	.sectionflags	@"SHF_NOTE_NV_TKINFO"
	.tkinfo
        /*0018*/ 	.word	0x00000002
        /*0030*/ 	.string	""
        /*0030*/ 	.string	"ptxas"
        /*0030*/ 	.string	"Cuda compilation tools, release 13.0, V13.0.88"
        /*0030*/ 	.string	"Build cuda_13.0.r13.0/compiler.36424714_0"
        /*0030*/ 	.string	"-arch sm_100 -m 64 "



//--------------------- .note.nv.cuinfo           --------------------------
	.section	.note.nv.cuinfo,"",@"SHT_NOTE"
	.sectionflags	@"SHF_NOTE_NV_CUINFO"
        /*0018*/ 	.short	0x0002
        /*001a*/ 	.short	0x0064
        /*001c*/ 	.short	0x0082
	.zero		2


//--------------------- .nv.info                  --------------------------
	.section	.nv.info,"",@"SHT_CUDA_INFO"
	.align	4


	//----- nvinfo : EIATTR_REGCOUNT
	.align		4
        /*0000*/ 	.byte	0x04, 0x2f
        /*0002*/ 	.short	(.L_1 - .L_0)
	.align		4
.L_0:
        /*0004*/ 	.word	index@(my_kernel_kernel0)
        /*0008*/ 	.word	0x00000030


	//----- nvinfo : EIATTR_FRAME_SIZE
	.align		4
.L_1:
        /*000c*/ 	.byte	0x04, 0x11
        /*000e*/ 	.short	(.L_3 - .L_2)
	.align		4
.L_2:
        /*0010*/ 	.word	index@(my_kernel_kernel0)
        /*0014*/ 	.word	0x00010000


	//----- nvinfo : EIATTR_MIN_STACK_SIZE
	.align		4
.L_3:
        /*0018*/ 	.byte	0x04, 0x12
        /*001a*/ 	.short	(.L_5 - .L_4)
	.align		4
.L_4:
        /*001c*/ 	.word	index@(my_kernel_kernel0)
        /*0020*/ 	.word	0x00010000
.L_5:


//--------------------- .nv.compat                --------------------------
	.section	.nv.compat,"",@"SHT_CUDA_COMPAT_INFO"
	.align	4
        /*0000*/ 	.byte	0x02, 0x09, 0x00, 0x00, 0x02, 0x02, 0x01, 0x00, 0x02, 0x05, 0x05, 0x00, 0x03, 0x07, 0x01, 0x01
        /*0010*/ 	.byte	0x02, 0x03, 0x00, 0x00, 0x02, 0x06, 0x01, 0x00, 0x04, 0x0b, 0x08, 0x00, 0x09, 0x00, 0x00, 0x00
        /*0020*/ 	.byte	0x00, 0x00, 0x00, 0x00


//--------------------- .nv.info.my_kernel_kernel0 --------------------------
	.section	.nv.info.my_kernel_kernel0,"",@"SHT_CUDA_INFO"
	.sectionflags	@""
	.align	4


	//----- nvinfo : EIATTR_CUDA_API_VERSION
	.align		4
        /*0000*/ 	.byte	0x04, 0x37
        /*0002*/ 	.short	(.L_7 - .L_6)
.L_6:
        /*0004*/ 	.word	0x00000082


	//----- nvinfo : EIATTR_KPARAM_INFO
	.align		4
.L_7:
        /*0008*/ 	.byte	0x04, 0x17
        /*000a*/ 	.short	(.L_9 - .L_8)
.L_8:
        /*000c*/ 	.word	0x00000000
        /*0010*/ 	.short	0x0004
        /*0012*/ 	.short	0x0020
        /*0014*/ 	.byte	0x00, 0xf5, 0x21, 0x00


	//----- nvinfo : EIATTR_KPARAM_INFO
	.align		4
.L_9:
        /*0018*/ 	.byte	0x04, 0x17
        /*001a*/ 	.short	(.L_11 - .L_10)
.L_10:
        /*001c*/ 	.word	0x00000000
        /*0020*/ 	.short	0x0003
        /*0022*/ 	.short	0x0018
        /*0024*/ 	.byte	0x00, 0xf5, 0x21, 0x00


	//----- nvinfo : EIATTR_KPARAM_INFO
	.align		4
.L_11:
        /*0028*/ 	.byte	0x04, 0x17
        /*002a*/ 	.short	(.L_13 - .L_12)
.L_12:
        /*002c*/ 	.word	0x00000000
        /*0030*/ 	.short	0x0002
        /*0032*/ 	.short	0x0010
        /*0034*/ 	.byte	0x00, 0xf5, 0x21, 0x00


	//----- nvinfo : EIATTR_KPARAM_INFO
	.align		4
.L_13:
        /*0038*/ 	.byte	0x04, 0x17
        /*003a*/ 	.short	(.L_15 - .L_14)
.L_14:
        /*003c*/ 	.word	0x00000000
        /*0040*/ 	.short	0x0001
        /*0042*/ 	.short	0x0008
        /*0044*/ 	.byte	0x00, 0xf5, 0x21, 0x00


	//----- nvinfo : EIATTR_KPARAM_INFO
	.align		4
.L_15:
        /*0048*/ 	.byte	0x04, 0x17
        /*004a*/ 	.short	(.L_17 - .L_16)
.L_16:
        /*004c*/ 	.word	0x00000000
        /*0050*/ 	.short	0x0000
        /*0052*/ 	.short	0x0000
        /*0054*/ 	.byte	0x00, 0xf5, 0x21, 0x00


	//----- nvinfo : EIATTR_SPARSE_MMA_MASK
	.align		4
.L_17:
        /*0058*/ 	.byte	0x03, 0x50
        /*005a*/ 	.short	0x0000


	//----- nvinfo : EIATTR_MAXREG_COUNT
	.align		4
        /*005c*/ 	.byte	0x03, 0x1b
        /*005e*/ 	.short	0x00ff


	//----- nvinfo : EIATTR_NUM_BARRIERS
	.align		4
        /*0060*/ 	.byte	0x02, 0x4c
        /*0062*/ 	.byte	0x01
	.zero		1


	//----- nvinfo : EIATTR_MERCURY_ISA_VERSION
	.align		4
        /*0064*/ 	.byte	0x03, 0x5f
        /*0066*/ 	.short	0x0101


	//----- nvinfo : EIATTR_VRC_CTA_INIT_COUNT
	.align		4
        /*0068*/ 	.byte	0x02, 0x4a
	.zero		1
	.zero		1


	//----- nvinfo : EIATTR_EXIT_INSTR_OFFSETS
	.align		4
        /*006c*/ 	.byte	0x04, 0x1c
        /*006e*/ 	.short	(.L_19 - .L_18)


	//   ....[0]....
.L_18:
        /*0070*/ 	.word	0x00005970


	//----- nvinfo : EIATTR_CBANK_PARAM_SIZE
	.align		4
.L_19:
        /*0074*/ 	.byte	0x03, 0x19
        /*0076*/ 	.short	0x0028


	//----- nvinfo : EIATTR_PARAM_CBANK
	.align		4
        /*0078*/ 	.byte	0x04, 0x0a
        /*007a*/ 	.short	(.L_21 - .L_20)
	.align		4
.L_20:
        /*007c*/ 	.word	index@(.nv.constant0.my_kernel_kernel0)
        /*0080*/ 	.short	0x0380
        /*0082*/ 	.short	0x0028


	//----- nvinfo : EIATTR_SW_WAR
	.align		4
.L_21:
        /*0084*/ 	.byte	0x04, 0x36
        /*0086*/ 	.short	(.L_23 - .L_22)
.L_22:
        /*0088*/ 	.word	0x00000008
.L_23:


//--------------------- .nv.callgraph             --------------------------
	.section	.nv.callgraph,"",@"SHT_CUDA_CALLGRAPH"
	.align	4
	.sectionentsize	8
	.align		4
        /*0000*/ 	.word	0x00000000
	.align		4
        /*0004*/ 	.word	0xffffffff
	.align		4
        /*0008*/ 	.word	0x00000000
	.align		4
        /*000c*/ 	.word	0xfffffffe
	.align		4
        /*0010*/ 	.word	0x00000000
	.align		4
        /*0014*/ 	.word	0xfffffffd
	.align		4
        /*0018*/ 	.word	0x00000000
	.align		4
        /*001c*/ 	.word	0xfffffffc


//--------------------- .text.my_kernel_kernel0   --------------------------
	.section	.text.my_kernel_kernel0,"ax",@progbits
	.align	128
        .global         my_kernel_kernel0
        .type           my_kernel_kernel0,@function
        .size           my_kernel_kernel0,(.L_x_15 - my_kernel_kernel0)
        .other          my_kernel_kernel0,@"STO_CUDA_ENTRY STV_DEFAULT"
my_kernel_kernel0:
.text.my_kernel_kernel0:
[----:B------:R-:W0:Y:S02]  /*0000*/  LDC R1, c[0x0][0x37c] ;  /* 0x0000df00ff017b82 */ /* 0x000e240000000800 */
[----:B0-----:R-:W-:Y:S01]  /*0010*/  IADD3 R1, PT, PT, R1, -0x10000, RZ ;  /* 0xffff000001017810 */ /* 0x001fe20007ffe0ff */
[----:B------:R-:W-:Y:S01]  /*0020*/  UPLOP3.LUT UP0, UPT, UPT, UPT, UPT, 0x80, 0x8 ;  /* 0x000000000008789c */ /* 0x000fe20003f0f070 */
[----:B------:R-:W-:Y:S02]  /*0030*/  UMOV UR4, URZ ;  /* 0x000000ff00047c82 */ /* 0x000fe40008000000 */
[----:B------:R-:W-:-:S15]  /*0040*/  R2UR UR15, R1 ;  /* 0x00000000010f72ca */ /* 0x000fde00000e0000 */
.L_x_1:
[----:B------:R-:W-:Y:S01]  /*0050*/  HFMA2 R0, -RZ, RZ, 0, 0 ;  /* 0x00000000ff007431 */ /* 0x000fe200000001ff */
[----:B0-----:R-:W-:-:S11]  /*0060*/  UPLOP3.LUT UP1, UPT, UPT, UPT, UP0, 0x80, 0x8 ;  /* 0x000000000008789c */ /* 0x001fd60003f2f000 */
.L_x_0:
[C---:B0-----:R-:W-:Y:S02]  /*0070*/  LEA R2, R0.reuse, UR4, 0x7 ;  /* 0x0000000400027c11 */ /* 0x041fe4000f8e38ff */
[----:B------:R-:W-:-:S03]  /*0080*/  IADD3 R0, PT, PT, R0, 0x1, RZ ;  /* 0x0000000100007810 */ /* 0x000fc60007ffe0ff */
[----:B------:R-:W-:Y:S01]  /*0090*/  IMAD R2, R2, 0x4, R1 ;  /* 0x0000000402027824 */ /* 0x000fe200078e0201 */
[----:B------:R-:W-:-:S04]  /*00a0*/  ISETP.NE.AND P0, PT, R0, 0x20, PT ;  /* 0x000000200000780c */ /* 0x000fc80003f05270 */
[----:B------:R0:W-:Y:S04]  /*00b0*/  STL [R2], RZ ;  /* 0x000000ff02007387 */ /* 0x0001e80000100800 */
[----:B------:R0:W-:Y:S04]  /*00c0*/  STL [R2+0x8000], RZ ;  /* 0x008000ff02007387 */ /* 0x0001e80000100800 */
        /* <DEDUP_REMOVED lines=253> */
[----:B------:R0:W-:Y:S01]  /*10a0*/  STL [R2+0x81fc], RZ ;  /* 0x0081fcff02007387 */ /* 0x0001e20000100800 */
[----:B------:R-:W-:Y:S05]  /*10b0*/  @P0 BRA `(.L_x_0) ;  /* 0xffffffec00ec0947 */ /* 0x000fea000383ffff */
[----:B------:R-:W-:Y:S01]  /*10c0*/  UPLOP3.LUT UP0, UPT, UPT, UPT, UPT, 0x40, 0x4 ;  /* 0x000000000004789c */ /* 0x000fe20003f0e870 */
[----:B------:R-:W-:Y:S01]  /*10d0*/  UMOV UR4, 0x1000 ;  /* 0x0000100000047882 */ /* 0x000fe20000000000 */
[----:B------:R-:W-:Y:S09]  /*10e0*/  BRA.U UP1, `(.L_x_1) ;  /* 0xffffffed01d87547 */ /* 0x000ff2000b83ffff */
[----:B------:R-:W1:Y:S01]  /*10f0*/  S2R R0, SR_TID.X ;  /* 0x0000000000007919 */ /* 0x000e620000002100 */
[----:B------:R-:W2:Y:S01]  /*1100*/  S2UR UR8, SR_CTAID.X ;  /* 0x00000000000879c3 */ /* 0x000ea20000002500 */
[----:B------:R-:W3:Y:S01]  /*1110*/  LDCU.64 UR12, c[0x0][0x358] ;  /* 0x00006b00ff0c77ac */ /* 0x000ee20008000a00 */
[----:B------:R-:W-:Y:S01]  /*1120*/  UMOV UR4, URZ ;  /* 0x000000ff00047c82 */ /* 0x000fe20008000000 */
[C---:B-1----:R-:W-:Y:S01]  /*1130*/  SHF.L.U32 R13, R0.reuse, 0x1, RZ ;  /* 0x00000001000d7819 */ /* 0x042fe200000006ff */
[C---:B------:R-:W-:Y:S01]  /*1140*/  IMAD.SHL.U32 R38, R0.reuse, 0x100, RZ ;  /* 0x0000010000267824 */ /* 0x040fe200078e00ff */
[----:B------:R-:W-:Y:S02]  /*1150*/  SHF.L.U32 R40, R0, 0xa, RZ ;  /* 0x0000000a00287819 */ /* 0x000fe400000006ff */
[C---:B------:R-:W-:Y:S01]  /*1160*/  LOP3.LUT R3, R13.reuse, 0x4, RZ, 0xc0, !PT ;  /* 0x000000040d037812 */ /* 0x040fe200078ec0ff */
[C---:B------:R-:W-:Y:S01]  /*1170*/  IMAD.IADD R12, R13.reuse, 0x1, -R0 ;  /* 0x000000010d0c7824 */ /* 0x040fe200078e0a00 */
[C---:B------:R-:W-:Y:S01]  /*1180*/  IADD3 R21, PT, PT, R13.reuse, 0xa0, RZ ;  /* 0x000000a00d157810 */ /* 0x040fe20007ffe0ff */
[----:B------:R-:W-:Y:S01]  /*1190*/  VIADD R9, R13, 0xc0 ;  /* 0x000000c00d097836 */ /* 0x000fe20000000000 */
[----:B------:R-:W-:Y:S01]  /*11a0*/  LOP3.LUT R38, R3, 0x3fc00, R38, 0xf8, !PT ;  /* 0x0003fc0003267812 */ /* 0x000fe200078ef826 */
[C---:B------:R-:W-:Y:S01]  /*11b0*/  VIADD R3, R13.reuse, 0x50 ;  /* 0x000000500d037836 */ /* 0x040fe20000000000 */
[C---:B0-----:R-:W-:Y:S01]  /*11c0*/  IADD3 R2, PT, PT, R13.reuse, 0x80, RZ ;  /* 0x000000800d027810 */ /* 0x041fe20007ffe0ff */
[C---:B------:R-:W-:Y:S01]  /*11d0*/  VIADD R14, R13.reuse, 0x180 ;  /* 0x000001800d0e7836 */ /* 0x040fe20000000000 */
[----:B------:R-:W-:Y:S01]  /*11e0*/  IADD3 R5, PT, PT, R13, 0x40, RZ ;  /* 0x000000400d057810 */ /* 0x000fe20007ffe0ff */
[--C-:B------:R-:W-:Y:S01]  /*11f0*/  IMAD.IADD R3, R3, 0x1, -R0.reuse ;  /* 0x0000000103037824 */ /* 0x100fe200078e0a00 */
[C---:B------:R-:W-:Y:S01]  /*1200*/  LOP3.LUT R34, R21.reuse, 0xf00, RZ, 0xc0, !PT ;  /* 0x00000f0015227812 */ /* 0x040fe200078ec0ff */
[----:B------:R-:W-:Y:S01]  /*1210*/  IMAD.IADD R21, R21, 0x1, -R0 ;  /* 0x0000000115157824 */ /* 0x000fe200078e0a00 */
[----:B------:R-:W-:Y:S01]  /*1220*/  LOP3.LUT R2, R2, 0xf00, RZ, 0xc0, !PT ;  /* 0x00000f0002027812 */ /* 0x000fe200078ec0ff */
[----:B------:R-:W-:Y:S01]  /*1230*/  VIADD R24, R12, 0xf8 ;  /* 0x000000f80c187836 */ /* 0x000fe20000000000 */
[----:B------:R-:W-:-:S02]  /*1240*/  IADD3 R5, PT, PT, R5, -R0, RZ ;  /* 0x8000000005057210 */ /* 0x000fc40007ffe0ff */
[----:B------:R-:W-:Y:S02]  /*1250*/  LOP3.LUT R34, R34, 0x7f, R3, 0xf8, !PT ;  /* 0x0000007f22227812 */ /* 0x000fe400078ef803 */
[C---:B------:R-:W-:Y:S02]  /*1260*/  IADD3 R19, PT, PT, R13.reuse, 0x90, RZ ;  /* 0x000000900d137810 */ /* 0x040fe40007ffe0ff */
[C---:B------:R-:W-:Y:S02]  /*1270*/  IADD3 R3, PT, PT, R13.reuse, 0x60, RZ ;  /* 0x000000600d037810 */ /* 0x040fe40007ffe0ff */
[----:B------:R-:W-:Y:S01]  /*1280*/  LOP3.LUT R36, R2, 0x7f, R5, 0xf8, !PT ;  /* 0x0000007f02247812 */ /* 0x000fe200078ef805 */
[C---:B------:R-:W-:Y:S01]  /*1290*/  VIADD R5, R13.reuse, 0x70 ;  /* 0x000000700d057836 */ /* 0x040fe20000000000 */
[----:B------:R-:W-:Y:S01]  /*12a0*/  IADD3 R17, PT, PT, R13, 0xd0, RZ ;  /* 0x000000d00d117810 */ /* 0x000fe20007ffe0ff */
[----:B------:R-:W-:Y:S01]  /*12b0*/  IMAD.IADD R3, R3, 0x1, -R0 ;  /* 0x0000000103037824 */ /* 0x000fe200078e0a00 */
[----:B------:R-:W-:-:S02]  /*12c0*/  LOP3.LUT R35, R19, 0xf00, RZ, 0xc0, !PT ;  /* 0x00000f0013237812 */ /* 0x000fc400078ec0ff */
[C---:B------:R-:W-:Y:S02]  /*12d0*/  IADD3 R4, PT, PT, R12.reuse, 0x48, RZ ;  /* 0x000000480c047810 */ /* 0x040fe40007ffe0ff */
[C---:B------:R-:W-:Y:S02]  /*12e0*/  IADD3 R11, PT, PT, R13.reuse, 0xe0, RZ ;  /* 0x000000e00d0b7810 */ /* 0x040fe40007ffe0ff */
[----:B------:R-:W-:Y:S02]  /*12f0*/  IADD3 R15, PT, PT, R13, 0xf0, RZ ;  /* 0x000000f00d0f7810 */ /* 0x000fe40007ffe0ff */
[----:B------:R-:W-:Y:S02]  /*1300*/  LOP3.LUT R32, R9, 0xf00, RZ, 0xc0, !PT ;  /* 0x00000f0009207812 */ /* 0x000fe400078ec0ff */
[C---:B------:R-:W-:Y:S01]  /*1310*/  LOP3.LUT R31, R17.reuse, 0xf00, RZ, 0xc0, !PT ;  /* 0x00000f00111f7812 */ /* 0x040fe200078ec0ff */
[----:B------:R-:W-:Y:S01]  /*1320*/  IMAD.IADD R17, R17, 0x1, -R0 ;  /* 0x0000000111117824 */ /* 0x000fe200078e0a00 */
[----:B------:R-:W-:-:S02]  /*1330*/  IADD3 R2, PT, PT, R12, 0x68, RZ ;  /* 0x000000680c027810 */ /* 0x000fc40007ffe0ff */
[----:B------:R-:W-:Y:S01]  /*1340*/  LOP3.LUT R35, R35, 0x7f, R4, 0xf8, !PT ;  /* 0x0000007f23237812 */ /* 0x000fe200078ef804 */
[----:B------:R-:W-:Y:S01]  /*1350*/  VIADD R4, R12, 0x78 ;  /* 0x000000780c047836 */ /* 0x000fe20000000000 */
[----:B------:R-:W-:Y:S02]  /*1360*/  IADD3 R5, PT, PT, R5, -R0, RZ ;  /* 0x8000000005057210 */ /* 0x000fe40007ffe0ff */
[----:B------:R-:W-:Y:S02]  /*1370*/  LOP3.LUT R30, R11, 0xf00, RZ, 0xc0, !PT ;  /* 0x00000f000b1e7812 */ /* 0x000fe400078ec0ff */
[----:B------:R-:W-:Y:S02]  /*1380*/  IADD3 R7, PT, PT, R13, 0xb0, RZ ;  /* 0x000000b00d077810 */ /* 0x000fe40007ffe0ff */
[----:B------:R-:W-:Y:S02]  /*1390*/  LOP3.LUT R25, R15, 0xf00, RZ, 0xc0, !PT ;  /* 0x00000f000f197812 */ /* 0x000fe400078ec0ff */
[----:B------:R-:W-:-:S02]  /*13a0*/  LOP3.LUT R32, R32, 0x7f, R3, 0xf8, !PT ;  /* 0x0000007f20207812 */ /* 0x000fc400078ef803 */
[----:B------:R-:W-:Y:S02]  /*13b0*/  LOP3.LUT R31, R31, 0x7f, R2, 0xf8, !PT ;  /* 0x0000007f1f1f7812 */ /* 0x000fe400078ef802 */
[C---:B------:R-:W-:Y:S02]  /*13c0*/  IADD3 R3, PT, PT, R13.reuse, 0x120, RZ ;  /* 0x000001200d037810 */ /* 0x040fe40007ffe0ff */
[----:B------:R-:W-:Y:S01]  /*13d0*/  LOP3.LUT R30, R30, 0x7f, R5, 0xf8, !PT ;  /* 0x0000007f1e1e7812 */ /* 0x000fe200078ef805 */
[C---:B------:R-:W-:Y:S01]  /*13e0*/  VIADD R5, R13.reuse, 0x130 ;  /* 0x000001300d057836 */ /* 0x040fe20000000000 */
[----:B------:R-:W-:Y:S02]  /*13f0*/  IADD3 R2, PT, PT, R13, 0x110, RZ ;  /* 0x000001100d027810 */ /* 0x000fe40007ffe0ff */
[----:B------:R-:W-:Y:S02]  /*1400*/  LOP3.LUT R33, R7, 0xf00, RZ, 0xc0, !PT ;  /* 0x00000f0007217812 */ /* 0x000fe400078ec0ff */
[----:B------:R-:W-:-:S02]  /*1410*/  IADD3 R6, PT, PT, R12, 0x58, RZ ;  /* 0x000000580c067810 */ /* 0x000fc40007ffe0ff */
[----:B------:R-:W-:Y:S02]  /*1420*/  LOP3.LUT R25, R25, 0x7f, R4, 0xf8, !PT ;  /* 0x0000007f19197812 */ /* 0x000fe400078ef804 */
[----:B------:R-:W-:Y:S02]  /*1430*/  LOP3.LUT R4, R3, 0xf00, RZ, 0xc0, !PT ;  /* 0x00000f0003047812 */ /* 0x000fe400078ec0ff */
[----:B------:R-:W-:Y:S02]  /*1440*/  IADD3 R8, PT, PT, R13, 0x140, RZ ;  /* 0x000001400d087810 */ /* 0x000fe40007ffe0ff */
[----:B------:R-:W-:Y:S02]  /*1450*/  LOP3.LUT R2, R2, 0xf00, RZ, 0xc0, !PT ;  /* 0x00000f0002027812 */ /* 0x000fe400078ec0ff */
[----:B------:R-:W-:Y:S02]  /*1460*/  IADD3 R3, PT, PT, R12, 0x88, RZ ;  /* 0x000000880c037810 */ /* 0x000fe40007ffe0ff */
[----:B------:R-:W-:-:S02]  /*1470*/  LOP3.LUT R33, R33, 0x7f, R6, 0xf8, !PT ;  /* 0x0000007f21217812 */ /* 0x000fc400078ef806 */
[----:B------:R-:W-:Y:S02]  /*1480*/  IADD3 R19, PT, PT, R19, -R0, RZ ;  /* 0x8000000013137210 */ /* 0x000fe40007ffe0ff */
[----:B------:R-:W-:Y:S02]  /*1490*/  LOP3.LUT R5, R5, 0xf00, RZ, 0xc0, !PT ;  /* 0x00000f0005057812 */ /* 0x000fe400078ec0ff */
[----:B------:R-:W-:Y:S02]  /*14a0*/  IADD3 R6, PT, PT, R12, 0x98, RZ ;  /* 0x000000980c067810 */ /* 0x000fe40007ffe0ff */
[----:B------:R-:W-:Y:S02]  /*14b0*/  LOP3.LUT R8, R8, 0xf00, RZ, 0xc0, !PT ;  /* 0x00000f0008087812 */ /* 0x000fe400078ec0ff */
[----:B------:R-:W-:Y:S02]  /*14c0*/  LOP3.LUT R2, R2, 0x7f, R3, 0xf8, !PT ;  /* 0x0000007f02027812 */ /* 0x000fe400078ef803 */
[----:B------:R-:W-:-:S02]  /*14d0*/  LOP3.LUT R3, R4, 0x7f, R19, 0xf8, !PT ;  /* 0x0000007f04037812 */ /* 0x000fc400078ef813 */
[----:B------:R-:W-:Y:S01]  /*14e0*/  LOP3.LUT R4, R5, 0x7f, R6, 0xf8, !PT ;  /* 0x0000007f05047812 */ /* 0x000fe200078ef806 */
[C---:B------:R-:W-:Y:S01]  /*14f0*/  VIADD R6, R13.reuse, 0x150 ;  /* 0x000001500d067836 */ /* 0x040fe20000000000 */
[----:B------:R-:W-:Y:S02]  /*1500*/  LOP3.LUT R5, R8, 0x7f, R21, 0xf8, !PT ;  /* 0x0000007f08057812 */ /* 0x000fe400078ef815 */
[C---:B------:R-:W-:Y:S02]  /*1510*/  IADD3 R8, PT, PT, R13.reuse, 0x160, RZ ;  /* 0x000001600d087810 */ /* 0x040fe40007ffe0ff */
[----:B------:R-:W-:Y:S02]  /*1520*/  IADD3 R10, PT, PT, R13, 0x170, RZ ;  /* 0x000001700d0a7810 */ /* 0x000fe40007ffe0ff */
[----:B------:R-:W-:Y:S01]  /*1530*/  IADD3 R19, PT, PT, R7, -R0, RZ ;  /* 0x8000000007137210 */ /* 0x000fe20007ffe0ff */
[----:B------:R-:W-:Y:S01]  /*1540*/  VIADD R7, R12, 0xa8 ;  /* 0x000000a80c077836 */ /* 0x000fe20000000000 */
[----:B------:R-:W-:-:S02]  /*1550*/  LOP3.LUT R6, R6, 0xf00, RZ, 0xc0, !PT ;  /* 0x00000f0006067812 */ /* 0x000fc400078ec0ff */
[----:B------:R-:W-:Y:S02]  /*1560*/  IADD3 R21, PT, PT, R9, -R0, RZ ;  /* 0x8000000009157210 */ /* 0x000fe40007ffe0ff */
[----:B------:R-:W-:Y:S02]  /*1570*/  LOP3.LUT R8, R8, 0xf00, RZ, 0xc0, !PT ;  /* 0x00000f0008087812 */ /* 0x000fe400078ec0ff */
[----:B------:R-:W-:Y:S02]  /*1580*/  LOP3.LUT R10, R10, 0xf00, RZ, 0xc0, !PT ;  /* 0x00000f000a0a7812 */ /* 0x000fe400078ec0ff */
[----:B------:R-:W-:Y:S02]  /*1590*/  IADD3 R9, PT, PT, R12, 0xb8, RZ ;  /* 0x000000b80c097810 */ /* 0x000fe40007ffe0ff */
[----:B------:R-:W-:Y:S02]  /*15a0*/  LOP3.LUT R14, R14, 0xf00, RZ, 0xc0, !PT ;  /* 0x00000f000e0e7812 */ /* 0x000fe400078ec0ff */
[----:B------:R-:W-:-:S02]  /*15b0*/  LOP3.LUT R6, R6, 0x7f, R7, 0xf8, !PT ;  /* 0x0000007f06067812 */ /* 0x000fc400078ef807 */
[----:B------:R-:W-:Y:S01]  /*15c0*/  LOP3.LUT R7, R8, 0x7f, R19, 0xf8, !PT ;  /* 0x0000007f08077812 */ /* 0x000fe200078ef813 */
[----:B------:R-:W-:Y:S01]  /*15d0*/  VIADD R19, R12, 0xd8 ;  /* 0x000000d80c137836 */ /* 0x000fe20000000000 */
[----:B------:R-:W-:Y:S02]  /*15e0*/  LOP3.LUT R8, R10, 0x7f, R9, 0xf8, !PT ;  /* 0x0000007f0a087812 */ /* 0x000fe400078ef809 */
[----:B------:R-:W-:Y:S01]  /*15f0*/  LOP3.LUT R9, R14, 0x7f, R21, 0xf8, !PT ;  /* 0x0000007f0e097812 */ /* 0x000fe200078ef815 */
[C---:B------:R-:W-:Y:S01]  /*1600*/  VIADD R14, R13.reuse, 0x1a0 ;  /* 0x000001a00d0e7836 */ /* 0x040fe20000000000 */
[C---:B------:R-:W-:Y:S02]  /*1610*/  IADD3 R10, PT, PT, R13.reuse, 0x190, RZ ;  /* 0x000001900d0a7810 */ /* 0x040fe40007ffe0ff */
[----:B------:R-:W-:Y:S02]  /*1620*/  IADD3 R16, PT, PT, R13, 0x1b0, RZ ;  /* 0x000001b00d107810 */ /* 0x000fe40007ffe0ff */
[----:B------:R-:W-:-:S02]  /*1630*/  IADD3 R21, PT, PT, R11, -R0, RZ ;  /* 0x800000000b157210 */ /* 0x000fc40007ffe0ff */
[----:B------:R-:W-:Y:S02]  /*1640*/  LOP3.LUT R10, R10, 0xf00, RZ, 0xc0, !PT ;  /* 0x00000f000a0a7812 */ /* 0x000fe400078ec0ff */
[----:B------:R-:W-:Y:S02]  /*1650*/  IADD3 R11, PT, PT, R12, 0xc8, RZ ;  /* 0x000000c80c0b7810 */ /* 0x000fe40007ffe0ff */
[----:B------:R-:W-:Y:S02]  /*1660*/  LOP3.LUT R14, R14, 0xf00, RZ, 0xc0, !PT ;  /* 0x00000f000e0e7812 */ /* 0x000fe400078ec0ff */
[----:B------:R-:W-:Y:S02]  /*1670*/  LOP3.LUT R16, R16, 0xf00, RZ, 0xc0, !PT ;  /* 0x00000f0010107812 */ /* 0x000fe400078ec0ff */
[----:B------:R-:W-:Y:S02]  /*1680*/  LOP3.LUT R10, R10, 0x7f, R11, 0xf8, !PT ;  /* 0x0000007f0a0a7812 */ /* 0x000fe400078ef80b */
[----:B------:R-:W-:Y:S01]  /*1690*/  LOP3.LUT R11, R14, 0x7f, R17, 0xf8, !PT ;  /* 0x0000007f0e0b7812 */ /* 0x000fe200078ef811 */
[----:B------:R-:W-:Y:S01]  /*16a0*/  VIADD R17, R12, 0xe8 ;  /* 0x000000e80c117836 */ /* 0x000fe20000000000 */
[----:B------:R-:W-:-:S02]  /*16b0*/  LOP3.LUT R20, R16, 0x7f, R19, 0xf8, !PT ;  /* 0x0000007f10147812 */ /* 0x000fc400078ef813 */
[C---:B------:R-:W-:Y:S02]  /*16c0*/  IADD3 R18, PT, PT, R13.reuse, 0x1c0, RZ ;  /* 0x000001c00d127810 */ /* 0x040fe40007ffe0ff */
[C---:B------:R-:W-:Y:S02]  /*16d0*/  IADD3 R14, PT, PT, R13.reuse, 0x1d0, RZ ;  /* 0x000001d00d0e7810 */ /* 0x040fe40007ffe0ff */
[C---:B------:R-:W-:Y:S02]  /*16e0*/  IADD3 R16, PT, PT, R13.reuse, 0x1e0, RZ ;  /* 0x000001e00d107810 */ /* 0x040fe40007ffe0ff */
[----:B------:R-:W-:Y:S02]  /*16f0*/  IADD3 R13, PT, PT, R13, 0x1f0, RZ ;  /* 0x000001f00d0d7810 */ /* 0x000fe40007ffe0ff */
[----:B------:R-:W-:Y:S02]  /*1700*/  LOP3.LUT R18, R18, 0xf00, RZ, 0xc0, !PT ;  /* 0x00000f0012127812 */ /* 0x000fe400078ec0ff */
[----:B------:R-:W-:-:S02]  /*1710*/  LOP3.LUT R14, R14, 0xf00, RZ, 0xc0, !PT ;  /* 0x00000f000e0e7812 */ /* 0x000fc400078ec0ff */
[----:B------:R-:W-:Y:S02]  /*1720*/  IADD3 R23, PT, PT, R15, -R0, RZ ;  /* 0x800000000f177210 */ /* 0x000fe40007ffe0ff */
[----:B------:R-:W-:Y:S02]  /*1730*/  LOP3.LUT R16, R16, 0xf00, RZ, 0xc0, !PT ;  /* 0x00000f0010107812 */ /* 0x000fe400078ec0ff */
[----:B------:R-:W-:Y:S02]  /*1740*/  LOP3.LUT R13, R13, 0xf00, RZ, 0xc0, !PT ;  /* 0x00000f000d0d7812 */ /* 0x000fe400078ec0ff */
[----:B------:R-:W-:Y:S02]  /*1750*/  SHF.L.U32 R37, R0, 0x6, RZ ;  /* 0x0000000600257819 */ /* 0x000fe400000006ff */
[----:B------:R-:W-:Y:S02]  /*1760*/  LOP3.LUT R21, R18, 0x7f, R21, 0xf8, !PT ;  /* 0x0000007f12157812 */ /* 0x000fe400078ef815 */
[----:B------:R-:W-:-:S02]  /*1770*/  LOP3.LUT R22, R14, 0x7f, R17, 0xf8, !PT ;  /* 0x0000007f0e167812 */ /* 0x000fc400078ef811 */
[----:B------:R-:W-:Y:S02]  /*1780*/  LOP3.LUT R23, R16, 0x7f, R23, 0xf8, !PT ;  /* 0x0000007f10177812 */ /* 0x000fe400078ef817 */
[----:B------:R-:W-:Y:S02]  /*1790*/  LOP3.LUT R24, R13, 0x7f, R24, 0xf8, !PT ;  /* 0x0000007f0d187812 */ /* 0x000fe400078ef818 */
[----:B------:R-:W-:Y:S02]  /*17a0*/  SHF.R.U32.HI R39, RZ, 0x1, R0 ;  /* 0x00000001ff277819 */ /* 0x000fe40000011600 */
[----:B------:R-:W-:Y:S02]  /*17b0*/  LOP3.LUT R40, R40, 0xff800, RZ, 0xc0, !PT ;  /* 0x000ff80028287812 */ /* 0x000fe400078ec0ff */
[----:B--23--:R-:W-:-:S07]  /*17c0*/  LOP3.LUT R37, R37, 0x40, RZ, 0xc0, !PT ;  /* 0x0000004025257812 */ /* 0x00cfce00078ec0ff */
.L_x_7:
[----:B------:R-:W-:Y:S01]  /*17d0*/  USHF.L.U32 UR6, UR8, 0xe, URZ ;  /* 0x0000000e08067899 */ /* 0x000fe200080006ff */
[----:B0-----:R-:W0:Y:S01]  /*17e0*/  S2UR UR7, SR_CgaCtaId ;  /* 0x00000000000779c3 */ /* 0x001e220000008800 */
[----:B------:R-:W-:-:S07]  /*17f0*/  USHF.R.U32.HI UR5, URZ, 0x1, UR8 ;  /* 0x00000001ff057899 */ /* 0x000fce0008011608 */
[----:B------:R-:W-:Y:S01]  /*1800*/  BAR.SYNC.DEFER_BLOCKING 0x0 ;  /* 0x0000000000007b1d */ /* 0x000fe20000010000 */
[----:B------:R-:W-:Y:S01]  /*1810*/  IMAD.MOV.U32 R29, RZ, RZ, RZ ;  /* 0x000000ffff1d7224 */ /* 0x000fe200078e00ff */
[----:B------:R-:W-:Y:S01]  /*1820*/  ULOP3.LUT UR5, UR5, 0x7, URZ, 0xc0, !UPT ;  /* 0x0000000705057892 */ /* 0x000fe2000f8ec0ff */
[----:B------:R-:W-:-:S05]  /*1830*/  IMAD.U32 R13, RZ, RZ, UR6 ;  /* 0x00000006ff0d7e24 */ /* 0x000fca000f8e00ff */
[----:B------:R-:W-:Y:S02]  /*1840*/  LOP3.LUT R12, R13, 0x7ffc0001, R0, 0xc8, !PT ;  /* 0x7ffc00010d0c7812 */ /* 0x000fe400078ec800 */
[----:B------:R-:W-:Y:S01]  /*1850*/  MOV R15, UR5 ;  /* 0x00000005000f7c02 */ /* 0x000fe20008000f00 */
[----:B------:R-:W-:Y:S01]  /*1860*/  UMOV UR5, 0x400 ;  /* 0x0000040000057882 */ /* 0x000fe20000000000 */
[----:B------:R-:W-:Y:S02]  /*1870*/  SHF.L.U32 R13, R0, 0x6, RZ ;  /* 0x00000006000d7819 */ /* 0x000fe400000006ff */
[----:B------:R-:W-:Y:S01]  /*1880*/  LEA R12, R15, R12, 0xa ;  /* 0x0000000c0f0c7211 */ /* 0x000fe200078e50ff */
[----:B------:R-:W-:Y:S01]  /*1890*/  IMAD.U32 R15, RZ, RZ, UR4 ;  /* 0x00000004ff0f7e24 */ /* 0x000fe2000f8e00ff */
[----:B------:R-:W-:-:S04]  /*18a0*/  LOP3.LUT R13, R13, 0x380, RZ, 0xc0, !PT ;  /* 0x000003800d0d7812 */ /* 0x000fc800078ec0ff */
[----:B------:R-:W-:Y:S01]  /*18b0*/  LEA R12, R15, R12, 0x1 ;  /* 0x0000000c0f0c7211 */ /* 0x000fe200078e08ff */
[----:B0-----:R-:W-:Y:S01]  /*18c0*/  ULEA UR6, UR7, UR5, 0x18 ;  /* 0x0000000507067291 */ /* 0x001fe2000f8ec0ff */
[C---:B------:R-:W-:Y:S02]  /*18d0*/  LOP3.LUT R27, R13.reuse, 0x200, RZ, 0x3c, !PT ;  /* 0x000002000d1b7812 */ /* 0x040fe400078e3cff */
[----:B------:R-:W-:Y:S02]  /*18e0*/  IADD3 R26, PT, PT, R13, R12, RZ ;  /* 0x0000000c0d1a7210 */ /* 0x000fe40007ffe0ff */
[----:B------:R-:W-:-:S07]  /*18f0*/  IADD3 R27, PT, PT, R12, R27, RZ ;  /* 0x0000001b0c1b7210 */ /* 0x000fce0007ffe0ff */
.L_x_2:
[----:B0-----:R-:W0:Y:S01]  /*1900*/  LDC.64 R12, c[0x0][0x380] ;  /* 0x0000e000ff0c7b82 */ /* 0x001e220000000a00 */
[C---:B------:R-:W-:Y:S02]  /*1910*/  LEA R43, R29.reuse, R39, 0x2 ;  /* 0x000000271d2b7211 */ /* 0x040fe400078e10ff */
[----:B------:R-:W-:Y:S02]  /*1920*/  LEA R42, R29, R40, 0xd ;  /* 0x000000281d2a7211 */ /* 0x000fe400078e68ff */
[----:B------:R-:W-:Y:S02]  /*1930*/  SHF.L.U32 R43, R43, 0xa, RZ ;  /* 0x0000000a2b2b7819 */ /* 0x000fe400000006ff */
[----:B------:R-:W-:Y:S02]  /*1940*/  LOP3.LUT R15, R42, 0x380000, RZ, 0xc0, !PT ;  /* 0x003800002a0f7812 */ /* 0x000fe400078ec0ff */
[C---:B------:R-:W-:Y:S02]  /*1950*/  LOP3.LUT R14, R43.reuse, 0x3e000, RZ, 0xc0, !PT ;  /* 0x0003e0002b0e7812 */ /* 0x040fe400078ec0ff */
[----:B------:R-:W-:-:S02]  /*1960*/  IADD3 R18, PT, PT, R43, 0x1000, RZ ;  /* 0x000010002b127810 */ /* 0x000fc40007ffe0ff */
[----:B------:R-:W-:Y:S01]  /*1970*/  IADD3 R15, PT, PT, R14, R15, R26 ;  /* 0x0000000f0e0f7210 */ /* 0x000fe20007ffe01a */
[----:B------:R-:W-:Y:S01]  /*1980*/  VIADD R14, R42, 0x2000 ;  /* 0x000020002a0e7836 */ /* 0x000fe20000000000 */
[----:B------:R-:W-:-:S04]  /*1990*/  LOP3.LUT R18, R18, 0x3e000, RZ, 0xc0, !PT ;  /* 0x0003e00012127812 */ /* 0x000fc800078ec0ff */
[----:B------:R-:W-:Y:S01]  /*19a0*/  LOP3.LUT R14, R14, 0x380000, RZ, 0xc0, !PT ;  /* 0x003800000e0e7812 */ /* 0x000fe200078ec0ff */
[----:B0-----:R-:W-:-:S03]  /*19b0*/  IMAD.WIDE.U32 R16, R15, 0x4, R12 ;  /* 0x000000040f107825 */ /* 0x001fc600078e000c */
[----:B------:R-:W-:-:S05]  /*19c0*/  IADD3 R15, PT, PT, R18, R14, R27 ;  /* 0x0000000e120f7210 */ /* 0x000fca0007ffe01b */
[----:B------:R-:W-:Y:S01]  /*19d0*/  IMAD.WIDE.U32 R14, R15, 0x4, R12 ;  /* 0x000000040f0e7825 */ /* 0x000fe200078e000c */
[----:B------:R0:W2:Y:S05]  /*19e0*/  LDG.E.CONSTANT R16, desc[UR12][R16.64] ;  /* 0x0000000c10107981 */ /* 0x0000aa000c1e9900 */
[----:B------:R1:W3:Y:S01]  /*19f0*/  LDG.E.CONSTANT R14, desc[UR12][R14.64] ;  /* 0x0000000c0e0e7981 */ /* 0x0002e2000c1e9900 */
[C---:B------:R-:W-:Y:S02]  /*1a00*/  IADD3 R18, PT, PT, R42.reuse, 0x4000, RZ ;  /* 0x000040002a127810 */ /* 0x040fe40007ffe0ff */
[----:B------:R-:W-:Y:S01]  /*1a10*/  IADD3 R19, PT, PT, R42, 0x6000, RZ ;  /* 0x000060002a137810 */ /* 0x000fe20007ffe0ff */
[C---:B0-----:R-:W-:Y:S01]  /*1a20*/  VIADD R17, R43.reuse, 0x4000 ;  /* 0x000040002b117836 */ /* 0x041fe20000000000 */
[----:B------:R-:W-:-:S02]  /*1a30*/  IADD3 R41, PT, PT, R43, 0x3000, RZ ;  /* 0x000030002b297810 */ /* 0x000fc40007ffe0ff */
[----:B------:R-:W-:Y:S01]  /*1a40*/  LOP3.LUT R45, R18, 0x380000, RZ, 0xc0, !PT ;  /* 0x00380000122d7812 */ /* 0x000fe200078ec0ff */
[----:B------:R-:W-:Y:S01]  /*1a50*/  VIADD R18, R43, 0x2000 ;  /* 0x000020002b127836 */ /* 0x000fe20000000000 */
[----:B-1----:R-:W-:Y:S02]  /*1a60*/  IADD3 R15, PT, PT, R42, 0x8000, RZ ;  /* 0x000080002a0f7810 */ /* 0x002fe40007ffe0ff */
[----:B------:R-:W-:Y:S02]  /*1a70*/  LOP3.LUT R28, R19, 0x380000, RZ, 0xc0, !PT ;  /* 0x00380000131c7812 */ /* 0x000fe400078ec0ff */
[----:B------:R-:W-:Y:S02]  /*1a80*/  LOP3.LUT R15, R15, 0x380000, RZ, 0xc0, !PT ;  /* 0x003800000f0f7812 */ /* 0x000fe400078ec0ff */
[----:B------:R-:W-:Y:S02]  /*1a90*/  LOP3.LUT R17, R17, 0x3e000, RZ, 0xc0, !PT ;  /* 0x0003e00011117812 */ /* 0x000fe400078ec0ff */
[----:B------:R-:W-:-:S02]  /*1aa0*/  LOP3.LUT R19, R41, 0x3e000, RZ, 0xc0, !PT ;  /* 0x0003e00029137812 */ /* 0x000fc400078ec0ff */
[----:B------:R-:W-:Y:S02]  /*1ab0*/  LOP3.LUT R18, R18, 0x3e000, RZ, 0xc0, !PT ;  /* 0x0003e00012127812 */ /* 0x000fe400078ec0ff */
[--C-:B------:R-:W-:Y:S02]  /*1ac0*/  IADD3 R17, PT, PT, R17, R15, R26.reuse ;  /* 0x0000000f11117210 */ /* 0x100fe40007ffe01a */
[----:B------:R-:W-:Y:S02]  /*1ad0*/  IADD3 R19, PT, PT, R19, R28, R27 ;  /* 0x0000001c13137210 */ /* 0x000fe40007ffe01b */
[----:B------:R-:W-:Y:S02]  /*1ae0*/  IADD3 R15, PT, PT, R42, 0xa000, RZ ;  /* 0x0000a0002a0f7810 */ /* 0x000fe40007ffe0ff */
[----:B------:R-:W-:Y:S02]  /*1af0*/  IADD3 R28, PT, PT, R43, 0x5000, RZ ;  /* 0x000050002b1c7810 */ /* 0x000fe40007ffe0ff */
[----:B------:R-:W-:-:S02]  /*1b00*/  IADD3 R45, PT, PT, R18, R45, R26 ;  /* 0x0000002d122d7210 */ /* 0x000fc40007ffe01a */
[----:B------:R-:W-:Y:S02]  /*1b10*/  LEA R41, R29, R0, 0x3 ;  /* 0x000000001d297211 */ /* 0x000fe400078e18ff */
[----:B------:R-:W-:Y:S01]  /*1b20*/  LOP3.LUT R18, R15, 0x380000, RZ, 0xc0, !PT ;  /* 0x003800000f127812 */ /* 0x000fe200078ec0ff */
[----:B------:R-:W-:Y:S01]  /*1b30*/  IMAD.WIDE.U32 R44, R45, 0x4, R12 ;  /* 0x000000042d2c7825 */ /* 0x000fe200078e000c */
[----:B------:R-:W-:Y:S02]  /*1b40*/  LOP3.LUT R15, R28, 0x3e000, RZ, 0xc0, !PT ;  /* 0x0003e0001c0f7812 */ /* 0x000fe400078ec0ff */
[----:B------:R-:W-:Y:S02]  /*1b50*/  LEA R41, R41, UR6, 0x2 ;  /* 0x0000000629297c11 */ /* 0x000fe4000f8e10ff */
[----:B------:R-:W-:Y:S01]  /*1b60*/  IADD3 R15, PT, PT, R15, R18, R27 ;  /* 0x000000120f0f7210 */ /* 0x000fe20007ffe01b */
[----:B------:R-:W4:Y:S01]  /*1b70*/  LDG.E.CONSTANT R28, desc[UR12][R44.64] ;  /* 0x0000000c2c1c7981 */ /* 0x000f22000c1e9900 */
[----:B------:R-:W-:-:S06]  /*1b80*/  IMAD.WIDE.U32 R18, R19, 0x4, R12 ;  /* 0x0000000413127825 */ /* 0x000fcc00078e000c */
[----:B------:R-:W5:Y:S04]  /*1b90*/  LDG.E.CONSTANT R18, desc[UR12][R18.64] ;  /* 0x0000000c12127981 */ /* 0x000f68000c1e9900 */
[----:B--2---:R0:W-:Y:S04]  /*1ba0*/  STS [R41], R16 ;  /* 0x0000001029007388 */ /* 0x0041e80000000800 */
[----:B---3--:R1:W-:Y:S01]  /*1bb0*/  STS [R41+0x20], R14 ;  /* 0x0000200e29007388 */ /* 0x0083e20000000800 */
[----:B0-----:R-:W-:-:S04]  /*1bc0*/  IMAD.WIDE.U32 R16, R17, 0x4, R12 ;  /* 0x0000000411107825 */ /* 0x001fc800078e000c */
[----:B-1----:R-:W-:Y:S02]  /*1bd0*/  IMAD.WIDE.U32 R14, R15, 0x4, R12 ;  /* 0x000000040f0e7825 */ /* 0x002fe400078e000c */
[----:B------:R0:W2:Y:S04]  /*1be0*/  LDG.E.CONSTANT R16, desc[UR12][R16.64] ;  /* 0x0000000c10107981 */ /* 0x0000a8000c1e9900 */
[----:B------:R1:W3:Y:S01]  /*1bf0*/  LDG.E.CONSTANT R44, desc[UR12][R14.64] ;  /* 0x0000000c0e2c7981 */ /* 0x0002e2000c1e9900 */
[C---:B0-----:R-:W-:Y:S01]  /*1c00*/  VIADD R17, R42.reuse, 0xe000 ;  /* 0x0000e0002a117836 */ /* 0x041fe20000000000 */
[----:B-1----:R-:W-:Y:S02]  /*1c10*/  IADD3 R15, PT, PT, R42, 0xc000, RZ ;  /* 0x0000c0002a0f7810 */ /* 0x002fe40007ffe0ff */
[----:B------:R-:W-:-:S02]  /*1c20*/  IADD3 R42, PT, PT, R43, 0x6000, RZ ;  /* 0x000060002b2a7810 */ /* 0x000fc40007ffe0ff */
[----:B------:R-:W-:Y:S02]  /*1c30*/  IADD3 R14, PT, PT, R43, 0x7000, RZ ;  /* 0x000070002b0e7810 */ /* 0x000fe40007ffe0ff */
[----:B------:R-:W-:Y:S02]  /*1c40*/  LOP3.LUT R43, R15, 0x380000, RZ, 0xc0, !PT ;  /* 0x003800000f2b7812 */ /* 0x000fe400078ec0ff */
[----:B------:R-:W-:Y:S02]  /*1c50*/  LOP3.LUT R42, R42, 0x3e000, RZ, 0xc0, !PT ;  /* 0x0003e0002a2a7812 */ /* 0x000fe400078ec0ff */
[----:B------:R-:W-:Y:S02]  /*1c60*/  LOP3.LUT R45, R17, 0x380000, RZ, 0xc0, !PT ;  /* 0x00380000112d7812 */ /* 0x000fe400078ec0ff */
[----:B------:R-:W-:Y:S02]  /*1c70*/  LOP3.LUT R19, R14, 0x3e000, RZ, 0xc0, !PT ;  /* 0x0003e0000e137812 */ /* 0x000fe400078ec0ff */
[----:B------:R-:W-:-:S02]  /*1c80*/  IADD3 R43, PT, PT, R42, R43, R26 ;  /* 0x0000002b2a2b7210 */ /* 0x000fc40007ffe01a */
[----:B------:R-:W-:-:S03]  /*1c90*/  IADD3 R19, PT, PT, R19, R45, R27 ;  /* 0x0000002d13137210 */ /* 0x000fc60007ffe01b */
[----:B------:R-:W-:-:S04]  /*1ca0*/  IMAD.WIDE.U32 R14, R43, 0x4, R12 ;  /* 0x000000042b0e7825 */ /* 0x000fc800078e000c */
[----:B------:R-:W-:Y:S02]  /*1cb0*/  IMAD.WIDE.U32 R12, R19, 0x4, R12 ;  /* 0x00000004130c7825 */ /* 0x000fe400078e000c */
[----:B------:R-:W3:Y:S04]  /*1cc0*/  LDG.E.CONSTANT R14, desc[UR12][R14.64] ;  /* 0x0000000c0e0e7981 */ /* 0x000ee8000c1e9900 */
[----:B------:R-:W3:Y:S01]  /*1cd0*/  LDG.E.CONSTANT R12, desc[UR12][R12.64] ;  /* 0x0000000c0c0c7981 */ /* 0x000ee2000c1e9900 */
[----:B------:R-:W-:-:S03]  /*1ce0*/  IADD3 R29, PT, PT, R29, 0x8, RZ ;  /* 0x000000081d1d7810 */ /* 0x000fc60007ffe0ff */
[----:B----4-:R0:W-:Y:S04]  /*1cf0*/  STS [R41+0x40], R28 ;  /* 0x0000401c29007388 */ /* 0x0101e80000000800 */
[----:B-----5:R0:W-:Y:S01]  /*1d00*/  STS [R41+0x60], R18 ;  /* 0x0000601229007388 */ /* 0x0201e20000000800 */
[----:B------:R-:W-:-:S03]  /*1d10*/  ISETP.NE.AND P0, PT, R29, 0x100, PT ;  /* 0x000001001d00780c */ /* 0x000fc60003f05270 */
[----:B--2---:R0:W-:Y:S04]  /*1d20*/  STS [R41+0x80], R16 ;  /* 0x0000801029007388 */ /* 0x0041e80000000800 */
[----:B---3--:R0:W-:Y:S04]  /*1d30*/  STS [R41+0xa0], R44 ;  /* 0x0000a02c29007388 */ /* 0x0081e80000000800 */
[----:B------:R0:W-:Y:S04]  /*1d40*/  STS [R41+0xc0], R14 ;  /* 0x0000c00e29007388 */ /* 0x0001e80000000800 */
[----:B------:R0:W-:Y:S01]  /*1d50*/  STS [R41+0xe0], R12 ;  /* 0x0000e00c29007388 */ /* 0x0001e20000000800 */
[----:B------:R-:W-:Y:S05]  /*1d60*/  @P0 BRA `(.L_x_2) ;  /* 0xfffffff800e40947 */ /* 0x000fea000383ffff */
[----:B0-----:R-:W0:Y:S01]  /*1d70*/  LDC.64 R12, c[0x0][0x388] ;  /* 0x0000e200ff0c7b82 */ /* 0x001e220000000a00 */
[----:B------:R-:W-:Y:S01]  /*1d80*/  USHF.L.U32 UR6, UR8, 0x7, URZ ;  /* 0x0000000708067899 */ /* 0x000fe200080006ff */
[----:B------:R-:W-:-:S03]  /*1d90*/  IMAD.SHL.U32 R18, R0, 0x2, RZ ;  /* 0x0000000200127824 */ /* 0x000fc600078e00ff */
[----:B------:R-:W-:Y:S02]  /*1da0*/  ULOP3.LUT UR6, UR6, 0x80, URZ, 0xc0, !UPT ;  /* 0x0000008006067892 */ /* 0x000fe4000f8ec0ff */
[----:B------:R-:W-:Y:S02]  /*1db0*/  LOP3.LUT R15, R18, 0x700, RZ, 0xc0, !PT ;  /* 0x00000700120f7812 */ /* 0x000fe400078ec0ff */
[----:B------:R-:W-:Y:S02]  /*1dc0*/  ULEA UR6, UR4, UR6, 0x9 ;  /* 0x0000000604067291 */ /* 0x000fe4000f8e48ff */
[----:B------:R-:W-:-:S04]  /*1dd0*/  LOP3.LUT R15, R15, 0x7f, R0, 0xf8, !PT ;  /* 0x0000007f0f0f7812 */ /* 0x000fc800078ef800 */
[----:B------:R-:W-:-:S05]  /*1de0*/  IADD3 R15, PT, PT, R15, UR6, RZ ;  /* 0x000000060f0f7c10 */ /* 0x000fca000fffe0ff */
[----:B0-----:R-:W-:-:S05]  /*1df0*/  IMAD.WIDE.U32 R16, R15, 0x4, R12 ;  /* 0x000000040f107825 */ /* 0x001fca00078e000c */
[----:B------:R0:W2:Y:S01]  /*1e00*/  LDG.E.CONSTANT R19, desc[UR12][R16.64] ;  /* 0x0000000c10137981 */ /* 0x0000a2000c1e9900 */
[----:B------:R-:W-:Y:S02]  /*1e10*/  SHF.L.U32 R15, R0, 0x1, RZ ;  /* 0x00000001000f7819 */ /* 0x000fe400000006ff */
[----:B------:R-:W-:Y:S02]  /*1e20*/  IADD3 R14, PT, PT, R18, 0x10, RZ ;  /* 0x00000010120e7810 */ /* 0x000fe40007ffe0ff */
[C---:B------:R-:W-:Y:S01]  /*1e30*/  IADD3 R29, PT, PT, R15.reuse, 0x20, RZ ;  /* 0x000000200f1d7810 */ /* 0x040fe20007ffe0ff */
[C---:B------:R-:W-:Y:S01]  /*1e40*/  VIADD R28, R15.reuse, 0x40 ;  /* 0x000000400f1c7836 */ /* 0x040fe20000000000 */
[----:B------:R-:W-:Y:S01]  /*1e50*/  LOP3.LUT R26, R14, 0xf00, RZ, 0xc0, !PT ;  /* 0x00000f000e1a7812 */ /* 0x000fe200078ec0ff */
[----:B------:R-:W-:Y:S01]  /*1e60*/  IMAD.IADD R14, R15, 0x1, -R0 ;  /* 0x000000010f0e7824 */ /* 0x000fe200078e0a00 */
[----:B------:R-:W-:Y:S02]  /*1e70*/  IADD3 R41, PT, PT, R29, -R0, RZ ;  /* 0x800000001d297210 */ /* 0x000fe40007ffe0ff */
[----:B------:R-:W-:-:S02]  /*1e80*/  LOP3.LUT R28, R28, 0xf00, RZ, 0xc0, !PT ;  /* 0x00000f001c1c7812 */ /* 0x000fc400078ec0ff */
[----:B0-----:R-:W-:Y:S02]  /*1e90*/  IADD3 R17, PT, PT, R15, 0x30, RZ ;  /* 0x000000300f117810 */ /* 0x001fe40007ffe0ff */
[----:B------:R-:W-:Y:S02]  /*1ea0*/  IADD3 R18, PT, PT, R18, 0x100, RZ ;  /* 0x0000010012127810 */ /* 0x000fe40007ffe0ff */
[----:B------:R-:W-:Y:S01]  /*1eb0*/  IADD3 R27, PT, PT, R0, 0x8, RZ ;  /* 0x00000008001b7810 */ /* 0x000fe20007ffe0ff */
[C---:B------:R-:W-:Y:S01]  /*1ec0*/  IMAD.IADD R42, R17.reuse, 0x1, -R0 ;  /* 0x00000001112a7824 */ /* 0x040fe200078e0a00 */
[----:B------:R-:W-:Y:S02]  /*1ed0*/  LOP3.LUT R16, R28, 0x7f, R41, 0xf8, !PT ;  /* 0x0000007f1c107812 */ /* 0x000fe400078ef829 */
[----:B------:R-:W-:Y:S02]  /*1ee0*/  LOP3.LUT R41, R18, 0xf00, RZ, 0xc0, !PT ;  /* 0x00000f0012297812 */ /* 0x000fe400078ec0ff */
[----:B------:R-:W-:-:S02]  /*1ef0*/  LOP3.LUT R18, R17, 0xf00, RZ, 0xc0, !PT ;  /* 0x00000f0011127812 */ /* 0x000fc400078ec0ff */
[----:B------:R-:W-:Y:S02]  /*1f00*/  LOP3.LUT R26, R26, 0x7f, R27, 0xf8, !PT ;  /* 0x0000007f1a1a7812 */ /* 0x000fe400078ef81b */
[C---:B------:R-:W-:Y:S02]  /*1f10*/  IADD3 R17, PT, PT, R14.reuse, 0x18, RZ ;  /* 0x000000180e117810 */ /* 0x040fe40007ffe0ff */
[----:B------:R-:W-:Y:S02]  /*1f20*/  LOP3.LUT R28, R29, 0xf00, RZ, 0xc0, !PT ;  /* 0x00000f001d1c7812 */ /* 0x000fe400078ec0ff */
[----:B------:R-:W-:Y:S02]  /*1f30*/  IADD3 R27, PT, PT, R14, 0x10, RZ ;  /* 0x000000100e1b7810 */ /* 0x000fe40007ffe0ff */
[----:B------:R-:W-:Y:S01]  /*1f40*/  LOP3.LUT R18, R18, 0x7f, R17, 0xf8, !PT ;  /* 0x0000007f12127812 */ /* 0x000fe200078ef811 */
[C---:B------:R-:W-:Y:S01]  /*1f50*/  VIADD R17, R15.reuse, 0x70 ;  /* 0x000000700f117836 */ /* 0x040fe20000000000 */
[----:B------:R-:W-:-:S02]  /*1f60*/  IADD3 R29, PT, PT, R15, 0x60, RZ ;  /* 0x000000600f1d7810 */ /* 0x000fc40007ffe0ff */
[----:B------:R-:W-:Y:S02]  /*1f70*/  LOP3.LUT R28, R28, 0x7f, R27, 0xf8, !PT ;  /* 0x0000007f1c1c7812 */ /* 0x000fe400078ef81b */
[----:B------:R-:W-:Y:S02]  /*1f80*/  IADD3 R27, PT, PT, R26, UR6, RZ ;  /* 0x000000061a1b7c10 */ /* 0x000fe4000fffe0ff */
[----:B------:R-:W-:Y:S02]  /*1f90*/  LOP3.LUT R29, R29, 0xf00, RZ, 0xc0, !PT ;  /* 0x00000f001d1d7812 */ /* 0x000fe400078ec0ff */
[----:B------:R-:W-:Y:S01]  /*1fa0*/  LOP3.LUT R44, R17, 0xf00, RZ, 0xc0, !PT ;  /* 0x00000f00112c7812 */ /* 0x000fe200078ec0ff */
[----:B------:R-:W-:Y:S01]  /*1fb0*/  IMAD.WIDE.U32 R26, R27, 0x4, R12 ;  /* 0x000000041b1a7825 */ /* 0x000fe200078e000c */
[----:B------:R-:W-:Y:S02]  /*1fc0*/  IADD3 R45, PT, PT, R14, 0x38, RZ ;  /* 0x000000380e2d7810 */ /* 0x000fe40007ffe0ff */
[----:B------:R-:W-:-:S02]  /*1fd0*/  LOP3.LUT R41, R41, 0x7f, R0, 0xf8, !PT ;  /* 0x0000007f29297812 */ /* 0x000fc400078ef800 */
[----:B------:R-:W-:Y:S01]  /*1fe0*/  LOP3.LUT R29, R29, 0x7f, R42, 0xf8, !PT ;  /* 0x0000007f1d1d7812 */ /* 0x000fe200078ef82a */
[----:B------:R0:W3:Y:S01]  /*1ff0*/  LDG.E.CONSTANT R27, desc[UR12][R26.64] ;  /* 0x0000000c1a1b7981 */ /* 0x0000e2000c1e9900 */
[----:B------:R-:W-:Y:S02]  /*2000*/  LOP3.LUT R44, R44, 0x7f, R45, 0xf8, !PT ;  /* 0x0000007f2c2c7812 */ /* 0x000fe400078ef82d */
[----:B------:R-:W-:Y:S01]  /*2010*/  IADD3 R41, PT, PT, R41, UR6, RZ ;  /* 0x0000000629297c10 */ /* 0x000fe2000fffe0ff */
[----:B------:R-:W-:Y:S01]  /*2020*/  VIADD R29, R29, UR6 ;  /* 0x000000061d1d7c36 */ /* 0x000fe20008000000 */
[----:B------:R-:W-:-:S03]  /*2030*/  IADD3 R17, PT, PT, R16, UR6, RZ ;  /* 0x0000000610117c10 */ /* 0x000fc6000fffe0ff */
[--C-:B------:R-:W-:Y:S01]  /*2040*/  IMAD.WIDE.U32 R42, R41, 0x4, R12.reuse ;  /* 0x00000004292a7825 */ /* 0x100fe200078e000c */
[----:B0-----:R-:W-:Y:S02]  /*2050*/  IADD3 R26, PT, PT, R44, UR6, RZ ;  /* 0x000000062c1a7c10 */ /* 0x001fe4000fffe0ff */
[----:B------:R-:W-:Y:S01]  /*2060*/  IADD3 R41, PT, PT, R28, UR6, RZ ;  /* 0x000000061c297c10 */ /* 0x000fe2000fffe0ff */
[--C-:B------:R-:W-:Y:S02]  /*2070*/  IMAD.WIDE.U32 R44, R29, 0x4, R12.reuse ;  /* 0x000000041d2c7825 */ /* 0x100fe400078e000c */
[----:B------:R-:W4:Y:S02]  /*2080*/  LDG.E.CONSTANT R43, desc[UR12][R42.64] ;  /* 0x0000000c2a2b7981 */ /* 0x000f24000c1e9900 */
[--C-:B------:R-:W-:Y:S01]  /*2090*/  IMAD.WIDE.U32 R28, R26, 0x4, R12.reuse ;  /* 0x000000041a1c7825 */ /* 0x100fe200078e000c */
[----:B------:R-:W-:Y:S01]  /*20a0*/  IADD3 R26, PT, PT, R15, 0x50, RZ ;  /* 0x000000500f1a7810 */ /* 0x000fe20007ffe0ff */
[----:B------:R-:W5:Y:S02]  /*20b0*/  LDG.E.CONSTANT R45, desc[UR12][R44.64] ;  /* 0x0000000c2c2d7981 */ /* 0x000f64000c1e9900 */
[----:B------:R-:W-:Y:S01]  /*20c0*/  VIADD R15, R18, UR6 ;  /* 0x00000006120f7c36 */ /* 0x000fe20008000000 */
[----:B------:R-:W-:Y:S01]  /*20d0*/  LOP3.LUT R26, R26, 0xf00, RZ, 0xc0, !PT ;  /* 0x00000f001a1a7812 */ /* 0x000fe200078ec0ff */
[----:B------:R-:W-:Y:S01]  /*20e0*/  IMAD.WIDE.U32 R16, R17, 0x4, R12 ;  /* 0x0000000411107825 */ /* 0x000fe200078e000c */
[----:B------:R-:W-:Y:S01]  /*20f0*/  IADD3 R18, PT, PT, R14, 0x28, RZ ;  /* 0x000000280e127810 */ /* 0x000fe20007ffe0ff */
[----:B------:R-:W5:Y:S03]  /*2100*/  LDG.E.CONSTANT R28, desc[UR12][R28.64] ;  /* 0x0000000c1c1c7981 */ /* 0x000f66000c1e9900 */
[----:B------:R-:W-:Y:S01]  /*2110*/  LOP3.LUT R18, R26, 0x7f, R18, 0xf8, !PT ;  /* 0x0000007f1a127812 */ /* 0x000fe200078ef812 */
[----:B------:R0:W5:Y:S01]  /*2120*/  LDG.E.CONSTANT R42, desc[UR12][R16.64] ;  /* 0x0000000c102a7981 */ /* 0x000162000c1e9900 */
[----:B------:R-:W-:-:S02]  /*2130*/  IMAD.WIDE.U32 R14, R15, 0x4, R12 ;  /* 0x000000040f0e7825 */ /* 0x000fc400078e000c */
[----:B------:R-:W-:Y:S02]  /*2140*/  IADD3 R18, PT, PT, R18, UR6, RZ ;  /* 0x0000000612127c10 */ /* 0x000fe4000fffe0ff */
[----:B------:R-:W-:Y:S01]  /*2150*/  IADD3 R26, PT, PT, R36, UR6, RZ ;  /* 0x00000006241a7c10 */ /* 0x000fe2000fffe0ff */
[----:B------:R1:W5:Y:S01]  /*2160*/  LDG.E.CONSTANT R29, desc[UR12][R14.64] ;  /* 0x0000000c0e1d7981 */ /* 0x000362000c1e9900 */
[----:B0-----:R-:W-:-:S05]  /*2170*/  IMAD.WIDE.U32 R16, R41, 0x4, R12 ;  /* 0x0000000429107825 */ /* 0x001fca00078e000c */
[----:B------:R0:W5:Y:S01]  /*2180*/  LDG.E.CONSTANT R41, desc[UR12][R16.64] ;  /* 0x0000000c10297981 */ /* 0x000162000c1e9900 */
[----:B-1----:R-:W-:-:S06]  /*2190*/  IMAD.WIDE.U32 R14, R26, 0x4, R12 ;  /* 0x000000041a0e7825 */ /* 0x002fcc00078e000c */
[----:B------:R-:W5:Y:S01]  /*21a0*/  LDG.E.CONSTANT R15, desc[UR12][R14.64] ;  /* 0x0000000c0e0f7981 */ /* 0x000f62000c1e9900 */
[----:B0-----:R-:W-:-:S06]  /*21b0*/  IMAD.WIDE.U32 R16, R18, 0x4, R12 ;  /* 0x0000000412107825 */ /* 0x001fcc00078e000c */
[----:B------:R0:W5:Y:S01]  /*21c0*/  LDG.E.CONSTANT R17, desc[UR12][R16.64] ;  /* 0x0000000c10117981 */ /* 0x000162000c1e9900 */
[----:B------:R-:W-:-:S04]  /*21d0*/  UIADD3 UR5, UPT, UPT, UR5, 0x2000, URZ ;  /* 0x0000200005057890 */ /* 0x000fc8000fffe0ff */
[----:B------:R-:W-:Y:S01]  /*21e0*/  ULEA UR5, UR7, UR5, 0x18 ;  /* 0x0000000507057291 */ /* 0x000fe2000f8ec0ff */
[----:B------:R-:W-:-:S05]  /*21f0*/  VIADD R18, R35, UR6 ;  /* 0x0000000623127c36 */ /* 0x000fca0008000000 */
[----:B------:R-:W-:-:S05]  /*2200*/  LEA R26, R0, UR5, 0x2 ;  /* 0x00000005001a7c11 */ /* 0x000fca000f8e10ff */
[----:B--2---:R1:W-:Y:S02]  /*2210*/  STS [R26], R19 ;  /* 0x000000131a007388 */ /* 0x0043e40000000800 */
[----:B-1----:R-:W-:-:S05]  /*2220*/  IMAD.WIDE.U32 R18, R18, 0x4, R12 ;  /* 0x0000000412127825 */ /* 0x002fca00078e000c */
[----:B------:R1:W2:Y:S01]  /*2230*/  LDG.E.CONSTANT R44, desc[UR12][R18.64] ;  /* 0x0000000c122c7981 */ /* 0x0002a2000c1e9900 */
[----:B0-----:R-:W-:Y:S02]  /*2240*/  IADD3 R16, PT, PT, R34, UR6, RZ ;  /* 0x0000000622107c10 */ /* 0x001fe4000fffe0ff */
[----:B------:R-:W-:-:S05]  /*2250*/  IADD3 R14, PT, PT, R33, UR6, RZ ;  /* 0x00000006210e7c10 */ /* 0x000fca000fffe0ff */
[----:B-1----:R-:W-:Y:S01]  /*2260*/  IMAD.WIDE.U32 R18, R14, 0x4, R12 ;  /* 0x000000040e127825 */ /* 0x002fe200078e000c */
[----:B------:R-:W-:Y:S01]  /*2270*/  IADD3 R14, PT, PT, R2, UR6, RZ ;  /* 0x00000006020e7c10 */ /* 0x000fe2000fffe0ff */
[----:B---3--:R0:W-:Y:S04]  /*2280*/  STS [R26+0x20], R27 ;  /* 0x0000201b1a007388 */ /* 0x0081e80000000800 */
[----:B----4-:R-:W-:Y:S01]  /*2290*/  STS [R26+0x200], R43 ;  /* 0x0002002b1a007388 */ /* 0x010fe20000000800 */
[----:B0-----:R-:W-:-:S03]  /*22a0*/  VIADD R27, R31, UR6 ;  /* 0x000000061f1b7c36 */ /* 0x001fc60008000000 */
[----:B-----5:R0:W-:Y:S04]  /*22b0*/  STS [R26+0x80], R42 ;  /* 0x0000802a1a007388 */ /* 0x0201e80000000800 */
[----:B------:R-:W-:Y:S01]  /*22c0*/  STS [R26+0xe0], R28 ;  /* 0x0000e01c1a007388 */ /* 0x000fe20000000800 */
[--C-:B0-----:R-:W-:Y:S01]  /*22d0*/  IMAD.WIDE.U32 R42, R16, 0x4, R12.reuse ;  /* 0x00000004102a7825 */ /* 0x101fe200078e000c */
[----:B------:R-:W-:Y:S02]  /*22e0*/  IADD3 R16, PT, PT, R32, UR6, RZ ;  /* 0x0000000620107c10 */ /* 0x000fe4000fffe0ff */
[----:B------:R0:W-:Y:S04]  /*22f0*/  STS [R26+0x60], R29 ;  /* 0x0000601d1a007388 */ /* 0x0001e80000000800 */
[----:B------:R-:W3:Y:S01]  /*2300*/  LDG.E.CONSTANT R43, desc[UR12][R42.64] ;  /* 0x0000000c2a2b7981 */ /* 0x000ee2000c1e9900 */
[----:B0-----:R-:W-:Y:S01]  /*2310*/  IMAD.WIDE.U32 R28, R16, 0x4, R12 ;  /* 0x00000004101c7825 */ /* 0x001fe200078e000c */
[----:B------:R-:W-:-:S02]  /*2320*/  IADD3 R16, PT, PT, R25, UR6, RZ ;  /* 0x0000000619107c10 */ /* 0x000fc4000fffe0ff */
[----:B------:R0:W-:Y:S04]  /*2330*/  STS [R26+0x40], R41 ;  /* 0x000040291a007388 */ /* 0x0001e80000000800 */
[----:B------:R1:W4:Y:S04]  /*2340*/  LDG.E.CONSTANT R42, desc[UR12][R18.64] ;  /* 0x0000000c122a7981 */ /* 0x000328000c1e9900 */
[----:B------:R5:W-:Y:S01]  /*2350*/  STS [R26+0xa0], R17 ;  /* 0x0000a0111a007388 */ /* 0x000be20000000800 */
[----:B0-----:R-:W-:-:S03]  /*2360*/  IADD3 R41, PT, PT, R30, UR6, RZ ;  /* 0x000000061e297c10 */ /* 0x001fc6000fffe0ff */
[----:B------:R0:W-:Y:S01]  /*2370*/  STS [R26+0x100], R15 ;  /* 0x0001000f1a007388 */ /* 0x0001e20000000800 */
[----:B-1----:R-:W-:-:S03]  /*2380*/  IMAD.WIDE.U32 R18, R27, 0x4, R12 ;  /* 0x000000041b127825 */ /* 0x002fc600078e000c */
[----:B------:R1:W-:Y:S01]  /*2390*/  STS [R26+0xc0], R45 ;  /* 0x0000c02d1a007388 */ /* 0x0003e20000000800 */
[----:B-----5:R-:W-:-:S03]  /*23a0*/  IMAD.WIDE.U32 R16, R16, 0x4, R12 ;  /* 0x0000000410107825 */ /* 0x020fc600078e000c */
[----:B------:R5:W4:Y:S01]  /*23b0*/  LDG.E.CONSTANT R27, desc[UR12][R18.64] ;  /* 0x0000000c121b7981 */ /* 0x000b22000c1e9900 */
[----:B0-----:R-:W-:-:S03]  /*23c0*/  IMAD.WIDE.U32 R14, R14, 0x4, R12 ;  /* 0x000000040e0e7825 */ /* 0x001fc600078e000c */
[----:B------:R-:W4:Y:S04]  /*23d0*/  LDG.E.CONSTANT R16, desc[UR12][R16.64] ;  /* 0x0000000c10107981 */ /* 0x000f28000c1e9900 */
[----:B-1----:R0:W4:Y:S01]  /*23e0*/  LDG.E.CONSTANT R45, desc[UR12][R28.64] ;  /* 0x0000000c1c2d7981 */ /* 0x002122000c1e9900 */
[----:B-----5:R-:W-:-:S03]  /*23f0*/  IMAD.WIDE.U32 R18, R41, 0x4, R12 ;  /* 0x0000000429127825 */ /* 0x020fc600078e000c */
[----:B------:R1:W5:Y:S01]  /*2400*/  LDG.E.CONSTANT R17, desc[UR12][R14.64] ;  /* 0x0000000c0e117981 */ /* 0x000362000c1e9900 */
[----:B0-----:R-:W-:-:S03]  /*2410*/  VIADD R29, R3, UR6 ;  /* 0x00000006031d7c36 */ /* 0x001fc60008000000 */
[----:B------:R0:W5:Y:S01]  /*2420*/  LDG.E.CONSTANT R41, desc[UR12][R18.64] ;  /* 0x0000000c12297981 */ /* 0x000162000c1e9900 */
[----:B-1----:R-:W-:Y:S01]  /*2430*/  IMAD.WIDE.U32 R14, R29, 0x4, R12 ;  /* 0x000000041d0e7825 */ /* 0x002fe200078e000c */
[----:B------:R-:W-:Y:S02]  /*2440*/  IADD3 R29, PT, PT, R4, UR6, RZ ;  /* 0x00000006041d7c10 */ /* 0x000fe4000fffe0ff */
[----:B0-----:R-:W-:-:S03]  /*2450*/  IADD3 R19, PT, PT, R5, UR6, RZ ;  /* 0x0000000605137c10 */ /* 0x001fc6000fffe0ff */
[----:B------:R-:W-:-:S04]  /*2460*/  IMAD.WIDE.U32 R28, R29, 0x4, R12 ;  /* 0x000000041d1c7825 */ /* 0x000fc800078e000c */
[----:B------:R-:W-:Y:S02]  /*2470*/  IMAD.WIDE.U32 R18, R19, 0x4, R12 ;  /* 0x0000000413127825 */ /* 0x000fe400078e000c */
[----:B------:R-:W5:Y:S04]  /*2480*/  LDG.E.CONSTANT R29, desc[UR12][R28.64] ;  /* 0x0000000c1c1d7981 */ /* 0x000f68000c1e9900 */
[----:B------:R-:W5:Y:S04]  /*2490*/  LDG.E.CONSTANT R19, desc[UR12][R18.64] ;  /* 0x0000000c12137981 */ /* 0x000f68000c1e9900 */
[----:B--2---:R0:W-:Y:S04]  /*24a0*/  STS [R26+0x120], R44 ;  /* 0x0001202c1a007388 */ /* 0x0041e80000000800 */
[----:B0-----:R0:W2:Y:S02]  /*24b0*/  LDG.E.CONSTANT R44, desc[UR12][R14.64] ;  /* 0x0000000c0e2c7981 */ /* 0x0010a4000c1e9900 */
[----:B0-----:R-:W-:-:S05]  /*24c0*/  IADD3 R15, PT, PT, R6, UR6, RZ ;  /* 0x00000006060f7c10 */ /* 0x001fca000fffe0ff */
[----:B------:R-:W-:Y:S01]  /*24d0*/  IMAD.WIDE.U32 R14, R15, 0x4, R12 ;  /* 0x000000040f0e7825 */ /* 0x000fe200078e000c */
[----:B------:R-:W-:-:S04]  /*24e0*/  IADD3 R18, PT, PT, R9, UR6, RZ ;  /* 0x0000000609127c10 */ /* 0x000fc8000fffe0ff */
[----:B------:R0:W2:Y:S02]  /*24f0*/  LDG.E.CONSTANT R28, desc[UR12][R14.64] ;  /* 0x0000000c0e1c7981 */ /* 0x0000a4000c1e9900 */
[----:B0-----:R-:W-:Y:S01]  /*2500*/  IADD3 R14, PT, PT, R8, UR6, RZ ;  /* 0x00000006080e7c10 */ /* 0x001fe2000fffe0ff */
[----:B------:R-:W-:Y:S01]  /*2510*/  VIADD R15, R7, UR6 ;  /* 0x00000006070f7c36 */ /* 0x000fe20008000000 */
[----:B---3--:R-:W-:Y:S04]  /*2520*/  STS [R26+0x140], R43 ;  /* 0x0001402b1a007388 */ /* 0x008fe80000000800 */
[----:B----4-:R0:W-:Y:S02]  /*2530*/  STS [R26+0x160], R42 ;  /* 0x0001602a1a007388 */ /* 0x0101e40000000800 */
[----:B0-----:R-:W-:-:S02]  /*2540*/  IMAD.WIDE.U32 R42, R15, 0x4, R12 ;  /* 0x000000040f2a7825 */ /* 0x001fc400078e000c */
[----:B------:R-:W-:Y:S04]  /*2550*/  STS [R26+0x1a0], R27 ;  /* 0x0001a01b1a007388 */ /* 0x000fe80000000800 */
[----:B------:R-:W-:Y:S04]  /*2560*/  STS [R26+0x1e0], R16 ;  /* 0x0001e0101a007388 */ /* 0x000fe80000000800 */
[----:B------:R0:W-:Y:S04]  /*2570*/  STS [R26+0x180], R45 ;  /* 0x0001802d1a007388 */ /* 0x0001e80000000800 */
[----:B------:R-:W3:Y:S04]  /*2580*/  LDG.E.CONSTANT R43, desc[UR12][R42.64] ;  /* 0x0000000c2a2b7981 */ /* 0x000ee8000c1e9900 */
[----:B-----5:R1:W-:Y:S01]  /*2590*/  STS [R26+0x220], R17 ;  /* 0x000220111a007388 */ /* 0x0203e20000000800 */
[----:B0-----:R-:W-:-:S03]  /*25a0*/  IADD3 R45, PT, PT, R10, UR6, RZ ;  /* 0x000000060a2d7c10 */ /* 0x001fc6000fffe0ff */
[----:B------:R0:W-:Y:S01]  /*25b0*/  STS [R26+0x1c0], R41 ;  /* 0x0001c0291a007388 */ /* 0x0001e20000000800 */
[----:B-1----:R-:W-:-:S04]  /*25c0*/  IMAD.WIDE.U32 R16, R14, 0x4, R12 ;  /* 0x000000040e107825 */ /* 0x002fc800078e000c */
[--C-:B------:R-:W-:Y:S01]  /*25d0*/  IMAD.WIDE.U32 R14, R18, 0x4, R12.reuse ;  /* 0x00000004120e7825 */ /* 0x100fe200078e000c */
[----:B------:R1:W4:Y:S03]  /*25e0*/  LDG.E.CONSTANT R27, desc[UR12][R16.64] ;  /* 0x0000000c101b7981 */ /* 0x000326000c1e9900 */
[----:B------:R-:W-:Y:S01]  /*25f0*/  VIADD R18, R11, UR6 ;  /* 0x000000060b127c36 */ /* 0x000fe20008000000 */
[----:B0-----:R0:W5:Y:S04]  /*2600*/  LDG.E.CONSTANT R41, desc[UR12][R14.64] ;  /* 0x0000000c0e297981 */ /* 0x001168000c1e9900 */
[----:B------:R0:W-:Y:S01]  /*2610*/  STS [R26+0x260], R29 ;  /* 0x0002601d1a007388 */ /* 0x0001e20000000800 */
[----:B-1----:R-:W-:Y:S01]  /*2620*/  IMAD.WIDE.U32 R16, R18, 0x4, R12 ;  /* 0x0000000412107825 */ /* 0x002fe200078e000c */
[----:B------:R-:W-:-:S03]  /*2630*/  IADD3 R18, PT, PT, R21, UR6, RZ ;  /* 0x0000000615127c10 */ /* 0x000fc6000fffe0ff */
[----:B0-----:R-:W-:Y:S01]  /*2640*/  IMAD.WIDE.U32 R14, R45, 0x4, R12 ;  /* 0x000000042d0e7825 */ /* 0x001fe200078e000c */
[----:B------:R0:W-:Y:S01]  /*2650*/  STS [R26+0x280], R19 ;  /* 0x000280131a007388 */ /* 0x0001e20000000800 */
[----:B------:R-:W-:-:S03]  /*2660*/  IADD3 R29, PT, PT, R20, UR6, RZ ;  /* 0x00000006141d7c10 */ /* 0x000fc6000fffe0ff */
[----:B------:R1:W5:Y:S01]  /*2670*/  LDG.E.CONSTANT R45, desc[UR12][R14.64] ;  /* 0x0000000c0e2d7981 */ /* 0x000362000c1e9900 */
[----:B0-----:R-:W-:-:S04]  /*2680*/  IMAD.WIDE.U32 R18, R18, 0x4, R12 ;  /* 0x0000000412127825 */ /* 0x001fc800078e000c */
[----:B-1----:R-:W-:Y:S02]  /*2690*/  IMAD.WIDE.U32 R14, R29, 0x4, R12 ;  /* 0x000000041d0e7825 */ /* 0x002fe400078e000c */
[----:B------:R0:W5:Y:S04]  /*26a0*/  LDG.E.CONSTANT R18, desc[UR12][R18.64] ;  /* 0x0000000c12127981 */ /* 0x000168000c1e9900 */
[----:B------:R1:W5:Y:S04]  /*26b0*/  LDG.E.CONSTANT R42, desc[UR12][R14.64] ;  /* 0x0000000c0e2a7981 */ /* 0x000368000c1e9900 */
[----:B------:R2:W5:Y:S01]  /*26c0*/  LDG.E.CONSTANT R29, desc[UR12][R16.64] ;  /* 0x0000000c101d7981 */ /* 0x000562000c1e9900 */
[----:B0-----:R-:W-:Y:S01]  /*26d0*/  IADD3 R19, PT, PT, R24, UR6, RZ ;  /* 0x0000000618137c10 */ /* 0x001fe2000fffe0ff */
[----:B-1----:R-:W-:-:S04]  /*26e0*/  VIADD R15, R23, UR6 ;  /* 0x00000006170f7c36 */ /* 0x002fc80008000000 */
[----:B------:R-:W-:-:S06]  /*26f0*/  IMAD.WIDE.U32 R14, R15, 0x4, R12 ;  /* 0x000000040f0e7825 */ /* 0x000fcc00078e000c */
[----:B------:R-:W5:Y:S04]  /*2700*/  LDG.E.CONSTANT R15, desc[UR12][R14.64] ;  /* 0x0000000c0e0f7981 */ /* 0x000f68000c1e9900 */
[----:B--2---:R0:W-:Y:S02]  /*2710*/  STS [R26+0x240], R44 ;  /* 0x0002402c1a007388 */ /* 0x0041e40000000800 */
[----:B0-----:R-:W-:-:S05]  /*2720*/  IADD3 R44, PT, PT, R22, UR6, RZ ;  /* 0x00000006162c7c10 */ /* 0x001fca000fffe0ff */
[----:B------:R-:W-:-:S04]  /*2730*/  IMAD.WIDE.U32 R16, R44, 0x4, R12 ;  /* 0x000000042c107825 */ /* 0x000fc800078e000c */
[----:B------:R-:W-:Y:S01]  /*2740*/  IMAD.WIDE.U32 R12, R19, 0x4, R12 ;  /* 0x00000004130c7825 */ /* 0x000fe200078e000c */
[----:B------:R-:W2:Y:S05]  /*2750*/  LDG.E.CONSTANT R44, desc[UR12][R16.64] ;  /* 0x0000000c102c7981 */ /* 0x000eaa000c1e9900 */
[----:B------:R-:W2:Y:S04]  /*2760*/  LDG.E.CONSTANT R13, desc[UR12][R12.64] ;  /* 0x0000000c0c0d7981 */ /* 0x000ea8000c1e9900 */
[----:B------:R0:W-:Y:S01]  /*2770*/  STS [R26+0x2a0], R28 ;  /* 0x0002a01c1a007388 */ /* 0x0001e20000000800 */
[----:B------:R-:W-:-:S03]  /*2780*/  UMOV UR5, URZ ;  /* 0x000000ff00057c82 */ /* 0x000fc60008000000 */
[----:B---3--:R0:W-:Y:S04]  /*2790*/  STS [R26+0x2c0], R43 ;  /* 0x0002c02b1a007388 */ /* 0x0081e80000000800 */
[----:B----4-:R0:W-:Y:S04]  /*27a0*/  STS [R26+0x2e0], R27 ;  /* 0x0002e01b1a007388 */ /* 0x0101e80000000800 */
[----:B-----5:R0:W-:Y:S04]  /*27b0*/  STS [R26+0x300], R41 ;  /* 0x000300291a007388 */ /* 0x0201e80000000800 */
[----:B------:R0:W-:Y:S04]  /*27c0*/  STS [R26+0x320], R45 ;  /* 0x0003202d1a007388 */ /* 0x0001e80000000800 */
[----:B------:R0:W-:Y:S04]  /*27d0*/  STS [R26+0x380], R18 ;  /* 0x000380121a007388 */ /* 0x0001e80000000800 */
[----:B------:R0:W-:Y:S04]  /*27e0*/  STS [R26+0x360], R42 ;  /* 0x0003602a1a007388 */ /* 0x0001e80000000800 */
[----:B------:R0:W-:Y:S04]  /*27f0*/  STS [R26+0x340], R29 ;  /* 0x0003401d1a007388 */ /* 0x0001e80000000800 */
[----:B------:R0:W-:Y:S04]  /*2800*/  STS [R26+0x3c0], R15 ;  /* 0x0003c00f1a007388 */ /* 0x0001e80000000800 */
[----:B--2---:R0:W-:Y:S04]  /*2810*/  STS [R26+0x3a0], R44 ;  /* 0x0003a02c1a007388 */ /* 0x0041e80000000800 */
[----:B------:R0:W-:Y:S01]  /*2820*/  STS [R26+0x3e0], R13 ;  /* 0x0003e00d1a007388 */ /* 0x0001e20000000800 */
[----:B------:R-:W-:Y:S06]  /*2830*/  BAR.SYNC.DEFER_BLOCKING 0x0 ;  /* 0x0000000000007b1d */ /* 0x000fec0000010000 */
.L_x_4:
[----:B------:R-:W1:Y:S01]  /*2840*/  S2UR UR7, SR_CgaCtaId ;  /* 0x00000000000779c3 */ /* 0x000e620000008800 */
[----:B------:R-:W-:Y:S01]  /*2850*/  UMOV UR6, 0x400 ;  /* 0x0000040000067882 */ /* 0x000fe20000000000 */
[----:B0-----:R-:W-:Y:S01]  /*2860*/  MOV R13, UR5 ;  /* 0x00000005000d7c02 */ /* 0x001fe20008000f00 */
[----:B------:R-:W-:Y:S01]  /*2870*/  UMOV UR11, UR5 ;  /* 0x00000005000b7c82 */ /* 0x000fe20008000000 */
[----:B------:R-:W-:Y:S02]  /*2880*/  UIADD3 UR5, UPT, UPT, UR5, 0x1, URZ ;  /* 0x0000000105057890 */ /* 0x000fe4000fffe0ff */
[----:B------:R-:W-:Y:S02]  /*2890*/  LEA R12, R13, R38, 0x4 ;  /* 0x000000260d0c7211 */ /* 0x000fe400078e20ff */
[----:B------:R-:W-:Y:S02]  /*28a0*/  UISETP.NE.AND UP1, UPT, UR5, 0x20, UPT ;  /* 0x000000200500788c */ /* 0x000fe4000bf25270 */
[----:B-1----:R-:W-:-:S02]  /*28b0*/  ULEA UR9, UR7, UR6, 0x18 ;  /* 0x0000000607097291 */ /* 0x002fc4000f8ec0ff */
[----:B------:R-:W-:-:S04]  /*28c0*/  UIADD3 UR6, UPT, UPT, UR6, 0x2000, URZ ;  /* 0x0000200006067890 */ /* 0x000fc8000fffe0ff */
[----:B------:R-:W-:Y:S01]  /*28d0*/  LEA R26, R12, UR9, 0x2 ;  /* 0x000000090c1a7c11 */ /* 0x000fe2000f8e10ff */
[----:B------:R-:W-:-:S03]  /*28e0*/  ULEA UR14, UR7, UR6, 0x18 ;  /* 0x00000006070e7291 */ /* 0x000fc6000f8ec0ff */
[----:B------:R-:W-:Y:S01]  /*28f0*/  UMOV UR6, URZ ;  /* 0x000000ff00067c82 */ /* 0x000fe20008000000 */
[----:B------:R0:W1:Y:S04]  /*2900*/  LDS.128 R12, [R26] ;  /* 0x000000001a0c7984 */ /* 0x0000680000000c00 */
[----:B------:R0:W2:Y:S04]  /*2910*/  LDS.128 R16, [R26+0x20] ;  /* 0x000020001a107984 */ /* 0x0000a80000000c00 */
.L_x_3:
[----:B------:R-:W-:-:S04]  /*2920*/  ULEA UR7, UR11, UR6, 0x7 ;  /* 0x000000060b077291 */ /* 0x000fc8000f8e38ff */
[----:B------:R-:W-:-:S09]  /*2930*/  ULEA UR10, UR7, UR15, 0x2 ;  /* 0x0000000f070a7291 */ /* 0x000fd2000f8e10ff */
[----:B------:R-:W1:Y:S04]  /*2940*/  LDL R45, [UR10] ;  /* 0x0000000aff2d7983 */ /* 0x000e680008100800 */
[----:B0-----:R-:W2:Y:S04]  /*2950*/  LDL R44, [UR10+0x8000] ;  /* 0x0080000aff2c7983 */ /* 0x001ea80008100800 */
[----:B------:R-:W3:Y:S04]  /*2960*/  LDL R41, [UR10+0x100] ;  /* 0x0001000aff297983 */ /* 0x000ee80008100800 */
[----:B------:R-:W4:Y:S01]  /*2970*/  LDL R29, [UR10+0x8100] ;  /* 0x0081000aff1d7983 */ /* 0x000f220008100800 */
[----:B------:R-:W-:-:S05]  /*2980*/  VIADD R43, R37, UR6 ;  /* 0x00000006252b7c36 */ /* 0x000fca0008000000 */
[----:B------:R-:W-:-:S05]  /*2990*/  LEA R43, R43, UR14, 0x2 ;  /* 0x0000000e2b2b7c11 */ /* 0x000fca000f8e10ff */
[----:B0-----:R-:W1:Y:S02]  /*29a0*/  LDS.64 R26, [R43] ;  /* 0x000000002b1a7984 */ /* 0x001e640000000a00 */
[-C--:B-1----:R-:W-:Y:S02]  /*29b0*/  FFMA R42, R12, R26.reuse, R45 ;  /* 0x0000001a0c2a7223 */ /* 0x082fe4000000002d */
[----:B------:R-:W5:Y:S01]  /*29c0*/  LDL R45, [UR10+0x4] ;  /* 0x0000040aff2d7983 */ /* 0x000f620008100800 */
[-C--:B--2---:R-:W-:Y:S01]  /*29d0*/  FFMA R44, R16, R26.reuse, R44 ;  /* 0x0000001a102c7223 */ /* 0x084fe2000000002c */
[-C--:B---3--:R-:W-:Y:S01]  /*29e0*/  FFMA R41, R14, R26.reuse, R41 ;  /* 0x0000001a0e297223 */ /* 0x088fe20000000029 */
[----:B----4-:R-:W-:Y:S02]  /*29f0*/  FFMA R26, R18, R26, R29 ;  /* 0x0000001a121a7223 */ /* 0x010fe4000000001d */
[----:B------:R0:W1:Y:S04]  /*2a00*/  LDS.64 R28, [R43+0x200] ;  /* 0x000200002b1c7984 */ /* 0x0000680000000a00 */
[----:B0-----:R-:W2:Y:S01]  /*2a10*/  LDL R43, [UR10+0x104] ;  /* 0x0001040aff2b7983 */ /* 0x001ea20008100800 */
[-C--:B-1----:R-:W-:Y:S01]  /*2a20*/  FFMA R44, R17, R28.reuse, R44 ;  /* 0x0000001c112c7223 */ /* 0x082fe2000000002c */
[-C--:B------:R-:W-:Y:S01]  /*2a30*/  FFMA R41, R15, R28.reuse, R41 ;  /* 0x0000001c0f297223 */ /* 0x080fe20000000029 */
[-C--:B------:R-:W-:Y:S01]  /*2a40*/  FFMA R42, R13, R28.reuse, R42 ;  /* 0x0000001c0d2a7223 */ /* 0x080fe2000000002a */
[----:B------:R-:W-:Y:S01]  /*2a50*/  UIADD3 UR9, UPT, UPT, UR7, 0x2, URZ ;  /* 0x0000000207097890 */ /* 0x000fe2000fffe0ff */
[----:B------:R-:W-:Y:S01]  /*2a60*/  FFMA R26, R19, R28, R26 ;  /* 0x0000001c131a7223 */ /* 0x000fe2000000001a */
[----:B------:R0:W-:Y:S04]  /*2a70*/  STL [UR10+0x8000], R44 ;  /* 0x0080002cff007987 */ /* 0x0001e8000810080a */
[----:B------:R1:W-:Y:S04]  /*2a80*/  STL [UR10+0x100], R41 ;  /* 0x00010029ff007987 */ /* 0x0003e8000810080a */
[----:B0-----:R-:W3:Y:S04]  /*2a90*/  LDL R44, [UR10+0x8104] ;  /* 0x0081040aff2c7983 */ /* 0x001ee80008100800 */
[----:B-1----:R-:W4:Y:S01]  /*2aa0*/  LDL R41, [UR10+0x8004] ;  /* 0x0080040aff297983 */ /* 0x002f220008100800 */
[----:B------:R-:W-:-:S03]  /*2ab0*/  ULEA UR9, UR9, UR15, 0x2 ;  /* 0x0000000f09097291 */ /* 0x000fc6000f8e10ff */
[----:B------:R4:W-:Y:S04]  /*2ac0*/  STL [UR10], R42 ;  /* 0x0000002aff007987 */ /* 0x0009e8000810080a */
[----:B------:R-:W-:Y:S01]  /*2ad0*/  STL [UR10+0x8100], R26 ;  /* 0x0081001aff007987 */ /* 0x000fe2000810080a */
[----:B-----5:R-:W-:-:S04]  /*2ae0*/  FFMA R28, R12, R27, R45 ;  /* 0x0000001b0c1c7223 */ /* 0x020fc8000000002d */
[----:B------:R-:W-:-:S05]  /*2af0*/  FFMA R28, R13, R29, R28 ;  /* 0x0000001d0d1c7223 */ /* 0x000fca000000001c */
[----:B------:R-:W-:Y:S01]  /*2b00*/  STL [UR10+0x4], R28 ;  /* 0x0000041cff007987 */ /* 0x000fe2000810080a */
[----:B--2---:R-:W-:-:S04]  /*2b10*/  FFMA R43, R14, R27, R43 ;  /* 0x0000001b0e2b7223 */ /* 0x004fc8000000002b */
[----:B------:R-:W-:-:S05]  /*2b20*/  FFMA R43, R15, R29, R43 ;  /* 0x0000001d0f2b7223 */ /* 0x000fca000000002b */
[----:B------:R-:W-:Y:S01]  /*2b30*/  STL [UR10+0x104], R43 ;  /* 0x0001042bff007987 */ /* 0x000fe2000810080a */
[-C--:B---3--:R-:W-:Y:S01]  /*2b40*/  FFMA R44, R18, R27.reuse, R44 ;  /* 0x0000001b122c7223 */ /* 0x088fe2000000002c */
[----:B----4-:R-:W-:-:S03]  /*2b50*/  FFMA R42, R16, R27, R41 ;  /* 0x0000001b102a7223 */ /* 0x010fc60000000029 */
[-C--:B------:R-:W-:Y:S01]  /*2b60*/  FFMA R44, R19, R29.reuse, R44 ;  /* 0x0000001d132c7223 */ /* 0x080fe2000000002c */
[----:B------:R-:W-:-:S04]  /*2b70*/  FFMA R42, R17, R29, R42 ;  /* 0x0000001d112a7223 */ /* 0x000fc8000000002a */
[----:B------:R-:W-:Y:S04]  /*2b80*/  STL [UR10+0x8104], R44 ;  /* 0x0081042cff007987 */ /* 0x000fe8000810080a */
[----:B------:R0:W-:Y:S04]  /*2b90*/  STL [UR10+0x8004], R42 ;  /* 0x0080042aff007987 */ /* 0x0001e8000810080a */
[----:B------:R-:W2:Y:S04]  /*2ba0*/  LDL R45, [UR9+0x8000] ;  /* 0x00800009ff2d7983 */ /* 0x000ea80008100800 */
[----:B0-----:R-:W3:Y:S04]  /*2bb0*/  LDL R42, [UR9] ;  /* 0x00000009ff2a7983 */ /* 0x001ee80008100800 */
[----:B------:R-:W4:Y:S04]  /*2bc0*/  LDL R41, [UR9+0x100] ;  /* 0x00010009ff297983 */ /* 0x000f280008100800 */
[----:B------:R-:W5:Y:S01]  /*2bd0*/  LDL R29, [UR9+0x8100] ;  /* 0x00810009ff1d7983 */ /* 0x000f620008100800 */
[----:B------:R-:W-:-:S04]  /*2be0*/  MOV R26, UR6 ;  /* 0x00000006001a7c02 */ /* 0x000fc80008000f00 */
[----:B------:R-:W-:-:S04]  /*2bf0*/  IADD3 R26, PT, PT, R37, 0x2, R26 ;  /* 0x00000002251a7810 */ /* 0x000fc80007ffe01a */
[----:B------:R-:W-:-:S05]  /*2c00*/  LEA R43, R26, UR14, 0x2 ;  /* 0x0000000e1a2b7c11 */ /* 0x000fca000f8e10ff */
[----:B------:R-:W2:Y:S02]  /*2c10*/  LDS.64 R26, [R43] ;  /* 0x000000002b1a7984 */ /* 0x000ea40000000a00 */
[-C--:B--2---:R-:W-:Y:S02]  /*2c20*/  FFMA R44, R16, R26.reuse, R45 ;  /* 0x0000001a102c7223 */ /* 0x084fe4000000002d */
[----:B------:R-:W2:Y:S01]  /*2c30*/  LDL R45, [UR9+0x4] ;  /* 0x00000409ff2d7983 */ /* 0x000ea20008100800 */
[-C--:B---3--:R-:W-:Y:S01]  /*2c40*/  FFMA R42, R12, R26.reuse, R42 ;  /* 0x0000001a0c2a7223 */ /* 0x088fe2000000002a */
[-C--:B----4-:R-:W-:Y:S01]  /*2c50*/  FFMA R41, R14, R26.reuse, R41 ;  /* 0x0000001a0e297223 */ /* 0x090fe20000000029 */
[----:B-----5:R-:W-:Y:S02]  /*2c60*/  FFMA R26, R18, R26, R29 ;  /* 0x0000001a121a7223 */ /* 0x020fe4000000001d */
[----:B------:R0:W1:Y:S04]  /*2c70*/  LDS.64 R28, [R43+0x200] ;  /* 0x000200002b1c7984 */ /* 0x0000680000000a00 */
[----:B0-----:R-:W3:Y:S01]  /*2c80*/  LDL R43, [UR9+0x104] ;  /* 0x00010409ff2b7983 */ /* 0x001ee20008100800 */
[-C--:B-1----:R-:W-:Y:S01]  /*2c90*/  FFMA R44, R17, R28.reuse, R44 ;  /* 0x0000001c112c7223 */ /* 0x082fe2000000002c */
[----:B------:R-:W-:-:S04]  /*2ca0*/  FFMA R41, R15, R28, R41 ;  /* 0x0000001c0f297223 */ /* 0x000fc80000000029 */
[----:B------:R0:W-:Y:S04]  /*2cb0*/  STL [UR9+0x8000], R44 ;  /* 0x0080002cff007987 */ /* 0x0001e80008100809 */
[----:B------:R1:W-:Y:S04]  /*2cc0*/  STL [UR9+0x100], R41 ;  /* 0x00010029ff007987 */ /* 0x0003e80008100809 */
[----:B0-----:R-:W4:Y:S04]  /*2cd0*/  LDL R44, [UR9+0x8104] ;  /* 0x00810409ff2c7983 */ /* 0x001f280008100800 */
[----:B-1----:R-:W5:Y:S01]  /*2ce0*/  LDL R41, [UR9+0x8004] ;  /* 0x00800409ff297983 */ /* 0x002f620008100800 */
[-C--:B------:R-:W-:Y:S01]  /*2cf0*/  FFMA R42, R13, R28.reuse, R42 ;  /* 0x0000001c0d2a7223 */ /* 0x080fe2000000002a */
[----:B------:R-:W-:Y:S01]  /*2d00*/  UIADD3 UR10, UPT, UPT, UR7, 0x4, URZ ;  /* 0x00000004070a7890 */ /* 0x000fe2000fffe0ff */
[----:B------:R-:W-:-:S03]  /*2d10*/  FFMA R26, R19, R28, R26 ;  /* 0x0000001c131a7223 */ /* 0x000fc6000000001a */
[----:B------:R5:W-:Y:S01]  /*2d20*/  STL [UR9], R42 ;  /* 0x0000002aff007987 */ /* 0x000be20008100809 */
[----:B------:R-:W-:-:S03]  /*2d30*/  ULEA UR10, UR10, UR15, 0x2 ;  /* 0x0000000f0a0a7291 */ /* 0x000fc6000f8e10ff */
[----:B------:R-:W-:Y:S01]  /*2d40*/  STL [UR9+0x8100], R26 ;  /* 0x0081001aff007987 */ /* 0x000fe20008100809 */
[----:B--2---:R-:W-:-:S04]  /*2d50*/  FFMA R28, R12, R27, R45 ;  /* 0x0000001b0c1c7223 */ /* 0x004fc8000000002d */
[----:B------:R-:W-:-:S05]  /*2d60*/  FFMA R28, R13, R29, R28 ;  /* 0x0000001d0d1c7223 */ /* 0x000fca000000001c */
[----:B------:R-:W-:Y:S01]  /*2d70*/  STL [UR9+0x4], R28 ;  /* 0x0000041cff007987 */ /* 0x000fe20008100809 */
[----:B---3--:R-:W-:-:S04]  /*2d80*/  FFMA R43, R14, R27, R43 ;  /* 0x0000001b0e2b7223 */ /* 0x008fc8000000002b */
[----:B------:R-:W-:-:S05]  /*2d90*/  FFMA R43, R15, R29, R43 ;  /* 0x0000001d0f2b7223 */ /* 0x000fca000000002b */
[----:B------:R-:W-:Y:S01]  /*2da0*/  STL [UR9+0x104], R43 ;  /* 0x0001042bff007987 */ /* 0x000fe20008100809 */
[-C--:B----4-:R-:W-:Y:S01]  /*2db0*/  FFMA R44, R18, R27.reuse, R44 ;  /* 0x0000001b122c7223 */ /* 0x090fe2000000002c */
[----:B-----5:R-:W-:-:S03]  /*2dc0*/  FFMA R42, R16, R27, R41 ;  /* 0x0000001b102a7223 */ /* 0x020fc60000000029 */
        /* <DEDUP_REMOVED lines=28> */
[----:B------:R-:W-:Y:S01]  /*2f90*/  STL [UR10], R42 ;  /* 0x0000002aff007987 */ /* 0x000fe2000810080a */
[----:B------:R-:W-:-:S03]  /*2fa0*/  ULEA UR7, UR7, UR15, 0x2 ;  /* 0x0000000f07077291 */ /* 0x000fc6000f8e10ff */
[----:B------:R0:W-:Y:S01]  /*2fb0*/  STL [UR10+0x8100], R26 ;  /* 0x0081001aff007987 */ /* 0x0001e2000810080a */
[----:B--2---:R-:W-:-:S04]  /*2fc0*/  FFMA R28, R12, R27, R45 ;  /* 0x0000001b0c1c7223 */ /* 0x004fc8000000002d */
[----:B------:R-:W-:-:S05]  /*2fd0*/  FFMA R28, R13, R29, R28 ;  /* 0x0000001d0d1c7223 */ /* 0x000fca000000001c */
[----:B------:R-:W-:Y:S01]  /*2fe0*/  STL [UR10+0x4], R28 ;  /* 0x0000041cff007987 */ /* 0x000fe2000810080a */
[----:B---3--:R-:W-:-:S04]  /*2ff0*/  FFMA R43, R14, R27, R43 ;  /* 0x0000001b0e2b7223 */ /* 0x008fc8000000002b */
[----:B0-----:R-:W-:-:S05]  /*3000*/  FFMA R26, R15, R29, R43 ;  /* 0x0000001d0f1a7223 */ /* 0x001fca000000002b */
        /* <DEDUP_REMOVED lines=29> */
[----:B------:R-:W-:-:S04]  /*31e0*/  FFMA R44, R17, R28, R44 ;  /* 0x0000001c112c7223 */ /* 0x000fc8000000002c */
[----:B------:R4:W-:Y:S04]  /*31f0*/  STL [UR7], R42 ;  /* 0x0000002aff007987 */ /* 0x0009e80008100807 */
[----:B------:R0:W-:Y:S01]  /*3200*/  STL [UR7+0x8000], R44 ;  /* 0x0080002cff007987 */ /* 0x0001e20008100807 */
[----:B------:R-:W-:-:S04]  /*3210*/  UIADD3 UR6, UPT, UPT, UR6, 0x8, URZ ;  /* 0x0000000806067890 */ /* 0x000fc8000fffe0ff */
[----:B------:R-:W-:Y:S01]  /*3220*/  UISETP.NE.AND UP0, UPT, UR6, 0x40, UPT ;  /* 0x000000400600788c */ /* 0x000fe2000bf05270 */
[----:B--2---:R-:W-:-:S04]  /*3230*/  FFMA R28, R12, R27, R45 ;  /* 0x0000001b0c1c7223 */ /* 0x004fc8000000002d */
[----:B------:R-:W-:-:S05]  /*3240*/  FFMA R28, R13, R29, R28 ;  /* 0x0000001d0d1c7223 */ /* 0x000fca000000001c */
[----:B------:R0:W-:Y:S01]  /*3250*/  STL [UR7+0x4], R28 ;  /* 0x0000041cff007987 */ /* 0x0001e20008100807 */
[----:B---3--:R-:W-:-:S04]  /*3260*/  FFMA R43, R14, R27, R43 ;  /* 0x0000001b0e2b7223 */ /* 0x008fc8000000002b */
[----:B------:R-:W-:-:S05]  /*3270*/  FFMA R43, R15, R29, R43 ;  /* 0x0000001d0f2b7223 */ /* 0x000fca000000002b */
[----:B------:R0:W-:Y:S01]  /*3280*/  STL [UR7+0x104], R43 ;  /* 0x0001042bff007987 */ /* 0x0001e20008100807 */
[-C--:B----4-:R-:W-:Y:S01]  /*3290*/  FFMA R42, R16, R27.reuse, R41 ;  /* 0x0000001b102a7223 */ /* 0x090fe20000000029 */
[----:B-----5:R-:W-:-:S03]  /*32a0*/  FFMA R27, R18, R27, R26 ;  /* 0x0000001b121b7223 */ /* 0x020fc6000000001a */
[-C--:B------:R-:W-:Y:S01]  /*32b0*/  FFMA R42, R17, R29.reuse, R42 ;  /* 0x0000001d112a7223 */ /* 0x080fe2000000002a */
[----:B------:R-:W-:-:S04]  /*32c0*/  FFMA R27, R19, R29, R27 ;  /* 0x0000001d131b7223 */ /* 0x000fc8000000001b */
[----:B------:R0:W-:Y:S04]  /*32d0*/  STL [UR7+0x8004], R42 ;  /* 0x0080042aff007987 */ /* 0x0001e80008100807 */
[----:B------:R0:W-:Y:S01]  /*32e0*/  STL [UR7+0x8104], R27 ;  /* 0x0081041bff007987 */ /* 0x0001e20008100807 */
[----:B------:R-:W-:Y:S05]  /*32f0*/  BRA.U UP0, `(.L_x_3) ;  /* 0xfffffff500887547 */ /* 0x000fea000b83ffff */
[----:B------:R-:W-:Y:S05]  /*3300*/  BRA.U UP1, `(.L_x_4) ;  /* 0xfffffff5014c7547 */ /* 0x000fea000b83ffff */
[----:B------:R-:W-:-:S05]  /*3310*/  UMOV UR5, URZ ;  /* 0x000000ff00057c82 */ /* 0x000fca0008000000 */
.L_x_6:
[----:B------:R-:W1:Y:S01]  /*3320*/  S2UR UR7, SR_CgaCtaId ;  /* 0x00000000000779c3 */ /* 0x000e620000008800 */
[----:B------:R-:W-:Y:S01]  /*3330*/  IMAD.U32 R13, RZ, RZ, UR5 ;  /* 0x00000005ff0d7e24 */ /* 0x000fe2000f8e00ff */
[----:B------:R-:W-:Y:S01]  /*3340*/  UMOV UR6, 0x400 ;  /* 0x0000040000067882 */ /* 0x000fe20000000000 */
[----:B------:R-:W-:Y:S02]  /*3350*/  USHF.L.U32 UR14, UR5, 0x7, URZ ;  /* 0x00000007050e7899 */ /* 0x000fe400080006ff */
[----:B------:R-:W-:Y:S01]  /*3360*/  UIADD3 UR5, UPT, UPT, UR5, 0x1, URZ ;  /* 0x0000000105057890 */ /* 0x000fe2000fffe0ff */
[----:B------:R-:W-:-:S03]  /*3370*/  LEA R12, R13, R38, 0x4 ;  /* 0x000000260d0c7211 */ /* 0x000fc600078e20ff */
[----:B------:R-:W-:Y:S02]  /*3380*/  UISETP.NE.AND UP1, UPT, UR5, 0x20, UPT ;  /* 0x000000200500788c */ /* 0x000fe4000bf25270 */
[----:B-1----:R-:W-:Y:S02]  /*3390*/  ULEA UR9, UR7, UR6, 0x18 ;  /* 0x0000000607097291 */ /* 0x002fe4000f8ec0ff */
[----:B------:R-:W-:-:S04]  /*33a0*/  UIADD3 UR6, UPT, UPT, UR6, 0x2000, URZ ;  /* 0x0000200006067890 */ /* 0x000fc8000fffe0ff */
[----:B0-----:R-:W-:Y:S01]  /*33b0*/  LEA R26, R12, UR9, 0x2 ;  /* 0x000000090c1a7c11 */ /* 0x001fe2000f8e10ff */
[----:B------:R-:W-:-:S03]  /*33c0*/  ULEA UR10, UR7, UR6, 0x18 ;  /* 0x00000006070a7291 */ /* 0x000fc6000f8ec0ff */
[----:B------:R-:W-:Y:S01]  /*33d0*/  UMOV UR6, URZ ;  /* 0x000000ff00067c82 */ /* 0x000fe20008000000 */
[----:B------:R1:W2:Y:S04]  /*33e0*/  LDS.128 R12, [R26+0x800] ;  /* 0x000800001a0c7984 */ /* 0x0002a80000000c00 */
[----:B------:R1:W3:Y:S04]  /*33f0*/  LDS.128 R16, [R26+0x820] ;  /* 0x000820001a107984 */ /* 0x0002e80000000c00 */
.L_x_5:
[----:B------:R-:W-:-:S04]  /*3400*/  UIADD3 UR7, UPT, UPT, UR14, UR6, URZ ;  /* 0x000000060e077290 */ /* 0x000fc8000fffe0ff */
[----:B------:R-:W-:-:S09]  /*3410*/  ULEA UR7, UR7, UR15, 0x2 ;  /* 0x0000000f07077291 */ /* 0x000fd2000f8e10ff */
[----:B------:R-:W2:Y:S04]  /*3420*/  LDL R45, [UR7+0x4000] ;  /* 0x00400007ff2d7983 */ /* 0x000ea80008100800 */
[----:B0-----:R-:W3:Y:S04]  /*3430*/  LDL R44, [UR7+0xc000] ;  /* 0x00c00007ff2c7983 */ /* 0x001ee80008100800 */
[----:B------:R-:W4:Y:S04]  /*3440*/  LDL R41, [UR7+0x4100] ;  /* 0x00410007ff297983 */ /* 0x000f280008100800 */
[----:B------:R-:W5:Y:S01]  /*3450*/  LDL R29, [UR7+0xc100] ;  /* 0x00c10007ff1d7983 */ /* 0x000f620008100800 */
[----:B------:R-:W-:-:S04]  /*3460*/  IADD3 R43, PT, PT, R37, UR6, RZ ;  /* 0x00000006252b7c10 */ /* 0x000fc8000fffe0ff */
[----:B------:R-:W-:-:S05]  /*3470*/  LEA R43, R43, UR10, 0x2 ;  /* 0x0000000a2b2b7c11 */ /* 0x000fca000f8e10ff */
[----:B-1----:R-:W2:Y:S02]  /*3480*/  LDS.64 R26, [R43] ;  /* 0x000000002b1a7984 */ /* 0x002ea40000000a00 */
        /* <DEDUP_REMOVED lines=8> */
[-C--:B------:R-:W-:Y:S01]  /*3510*/  FFMA R26, R19, R28.reuse, R26 ;  /* 0x0000001c131a7223 */ /* 0x080fe2000000001a */
[-C--:B------:R-:W-:Y:S01]  /*3520*/  FFMA R42, R13, R28.reuse, R42 ;  /* 0x0000001c0d2a7223 */ /* 0x080fe2000000002a */
[----:B------:R-:W-:-:S02]  /*3530*/  FFMA R44, R17, R28, R44 ;  /* 0x0000001c112c7223 */ /* 0x000fc4000000002c */
[----:B------:R0:W-:Y:S04]  /*3540*/  STL [UR7+0x4100], R41 ;  /* 0x00410029ff007987 */ /* 0x0001e80008100807 */
[----:B------:R1:W-:Y:S04]  /*3550*/  STL [UR7+0xc100], R26 ;  /* 0x00c1001aff007987 */ /* 0x0003e80008100807 */
[----:B0-----:R-:W4:Y:S04]  /*3560*/  LDL R41, [UR7+0xc004] ;  /* 0x00c00407ff297983 */ /* 0x001f280008100800 */
[----:B-1----:R-:W5:Y:S01]  /*3570*/  LDL R26, [UR7+0xc104] ;  /* 0x00c10407ff1a7983 */ /* 0x002f620008100800 */
[----:B------:R-:W-:-:S03]  /*3580*/  UIADD3 UR11, UPT, UPT, UR6, 0x2, URZ ;  /* 0x00000002060b7890 */ /* 0x000fc6000fffe0ff */
[----:B------:R-:W-:Y:S01]  /*3590*/  STL [UR7+0x4000], R42 ;  /* 0x0040002aff007987 */ /* 0x000fe20008100807 */
[----:B------:R-:W-:-:S03]  /*35a0*/  UIADD3 UR9, UPT, UPT, UR14, UR11, URZ ;  /* 0x0000000b0e097290 */ /* 0x000fc6000fffe0ff */
[----:B------:R3:W-:Y:S01]  /*35b0*/  STL [UR7+0xc000], R44 ;  /* 0x00c0002cff007987 */ /* 0x0007e20008100807 */
[----:B------:R-:W-:Y:S01]  /*35c0*/  ULEA UR9, UR9, UR15, 0x2 ;  /* 0x0000000f09097291 */ /* 0x000fe2000f8e10ff */
        /* <DEDUP_REMOVED lines=10> */
[----:B------:R0:W-:Y:S04]  /*3670*/  STL [UR7+0xc004], R42 ;  /* 0x00c0042aff007987 */ /* 0x0001e80008100807 */
[----:B------:R-:W-:Y:S04]  /*3680*/  STL [UR7+0xc104], R27 ;  /* 0x00c1041bff007987 */ /* 0x000fe80008100807 */
[----:B0-----:R-:W2:Y:S04]  /*3690*/  LDL R42, [UR9+0x4000] ;  /* 0x00400009ff2a7983 */ /* 0x001ea80008100800 */
[----:B------:R-:W3:Y:S04]  /*36a0*/  LDL R43, [UR9+0xc000] ;  /* 0x00c00009ff2b7983 */ /* 0x000ee80008100800 */
[----:B------:R-:W4:Y:S04]  /*36b0*/  LDL R41, [UR9+0x4100] ;  /* 0x00410009ff297983 */ /* 0x000f280008100800 */
[----:B------:R-:W5:Y:S01]  /*36c0*/  LDL R45, [UR9+0xc100] ;  /* 0x00c10009ff2d7983 */ /* 0x000f620008100800 */
[----:B------:R-:W-:-:S04]  /*36d0*/  IADD3 R26, PT, PT, R37, UR11, RZ ;  /* 0x0000000b251a7c10 */ /* 0x000fc8000fffe0ff */
[----:B------:R-:W-:-:S05]  /*36e0*/  LEA R29, R26, UR10, 0x2 ;  /* 0x0000000a1a1d7c11 */ /* 0x000fca000f8e10ff */
[----:B------:R-:W2:Y:S04]  /*36f0*/  LDS.64 R26, [R29] ;  /* 0x000000001d1a7984 */ /* 0x000ea80000000a00 */
[----:B------:R-:W0:Y:S01]  /*3700*/  LDS.64 R28, [R29+0x200] ;  /* 0x000200001d1c7984 */ /* 0x000e220000000a00 */
[----:B--2---:R-:W-:-:S04]  /*3710*/  FFMA R42, R12, R26, R42 ;  /* 0x0000001a0c2a7223 */ /* 0x004fc8000000002a */
[----:B0-----:R-:W-:Y:S01]  /*3720*/  FFMA R44, R13, R28, R42 ;  /* 0x0000001c0d2c7223 */ /* 0x001fe2000000002a */
[----:B---3--:R-:W-:-:S04]  /*3730*/  FFMA R42, R16, R26, R43 ;  /* 0x0000001a102a7223 */ /* 0x008fc8000000002b */
[----:B------:R-:W-:Y:S01]  /*3740*/  FFMA R43, R17, R28, R42 ;  /* 0x0000001c112b7223 */ /* 0x000fe2000000002a */
[-C--:B----4-:R-:W-:Y:S01]  /*3750*/  FFMA R42, R14, R26.reuse, R41 ;  /* 0x0000001a0e2a7223 */ /* 0x090fe20000000029 */
[----:B-----5:R-:W-:Y:S01]  /*3760*/  FFMA R26, R18, R26, R45 ;  /* 0x0000001a121a7223 */ /* 0x020fe2000000002d */
[----:B------:R-:W2:Y:S02]  /*3770*/  LDL R41, [UR9+0x4004] ;  /* 0x00400409ff297983 */ /* 0x000ea40008100800 */
[-C--:B------:R-:W-:Y:S02]  /*3780*/  FFMA R42, R15, R28.reuse, R42 ;  /* 0x0000001c0f2a7223 */ /* 0x080fe4000000002a */
[----:B------:R0:W-:Y:S04]  /*3790*/  STL [UR9+0xc000], R43 ;  /* 0x00c0002bff007987 */ /* 0x0001e80008100809 */
[----:B------:R1:W-:Y:S04]  /*37a0*/  STL [UR9+0x4100], R42 ;  /* 0x0041002aff007987 */ /* 0x0003e80008100809 */
[----:B------:R-:W3:Y:S04]  /*37b0*/  LDL R45, [UR9+0xc004] ;  /* 0x00c00409ff2d7983 */ /* 0x000ee80008100800 */
[----:B0-----:R-:W4:Y:S04]  /*37c0*/  LDL R43, [UR9+0x4104] ;  /* 0x00410409ff2b7983 */ /* 0x001f280008100800 */
[----:B-1----:R-:W5:Y:S01]  /*37d0*/  LDL R42, [UR9+0xc104] ;  /* 0x00c10409ff2a7983 */ /* 0x002f620008100800 */
[----:B------:R-:W-:Y:S01]  /*37e0*/  UIADD3 UR11, UPT, UPT, UR6, 0x4, URZ ;  /* 0x00000004060b7890 */ /* 0x000fe2000fffe0ff */
[----:B------:R-:W-:-:S03]  /*37f0*/  FFMA R26, R19, R28, R26 ;  /* 0x0000001c131a7223 */ /* 0x000fc6000000001a */
[----:B------:R-:W-:Y:S01]  /*3800*/  UIADD3 UR7, UPT, UPT, UR14, UR11, URZ ;  /* 0x0000000b0e077290 */ /* 0x000fe2000fffe0ff */
[----:B------:R-:W-:Y:S03]  /*3810*/  STL [UR9+0x4000], R44 ;  /* 0x0040002cff007987 */ /* 0x000fe60008100809 */
[----:B------:R-:W-:Y:S01]  /*3820*/  ULEA UR7, UR7, UR15, 0x2 ;  /* 0x0000000f07077291 */ /* 0x000fe2000f8e10ff */
[----:B------:R0:W-:Y:S02]  /*3830*/  STL [UR9+0xc100], R26 ;  /* 0x00c1001aff007987 */ /* 0x0001e40008100809 */
[----:B0-----:R-:W-:Y:S02]  /*3840*/  VIADD R26, R37, UR11 ;  /* 0x0000000b251a7c36 */ /* 0x001fe40008000000 */
[----:B--2---:R-:W-:-:S04]  /*3850*/  FFMA R28, R12, R27, R41 ;  /* 0x0000001b0c1c7223 */ /* 0x004fc80000000029 */
[----:B------:R-:W-:Y:S01]  /*3860*/  FFMA R28, R13, R29, R28 ;  /* 0x0000001d0d1c7223 */ /* 0x000fe2000000001c */
[-C--:B---3--:R-:W-:Y:S01]  /*3870*/  FFMA R44, R16, R27.reuse, R45 ;  /* 0x0000001b102c7223 */ /* 0x088fe2000000002d */
[-C--:B----4-:R-:W-:Y:S01]  /*3880*/  FFMA R43, R14, R27.reuse, R43 ;  /* 0x0000001b0e2b7223 */ /* 0x090fe2000000002b */
[----:B-----5:R-:W-:Y:S02]  /*3890*/  FFMA R42, R18, R27, R42 ;  /* 0x0000001b122a7223 */ /* 0x020fe4000000002a */
[-C--:B------:R-:W-:Y:S01]  /*38a0*/  FFMA R44, R17, R29.reuse, R44 ;  /* 0x0000001d112c7223 */ /* 0x080fe2000000002c */
[-C--:B------:R-:W-:Y:S01]  /*38b0*/  FFMA R43, R15, R29.reuse, R43 ;  /* 0x0000001d0f2b7223 */ /* 0x080fe2000000002b */
[----:B------:R-:W-:Y:S01]  /*38c0*/  FFMA R42, R19, R29, R42 ;  /* 0x0000001d132a7223 */ /* 0x000fe2000000002a */
[----:B------:R-:W-:Y:S04]  /*38d0*/  STL [UR9+0x4004], R28 ;  /* 0x0040041cff007987 */ /* 0x000fe80008100809 */
[----:B------:R-:W-:Y:S04]  /*38e0*/  STL [UR9+0xc004], R44 ;  /* 0x00c0042cff007987 */ /* 0x000fe80008100809 */
[----:B------:R0:W-:Y:S04]  /*38f0*/  STL [UR9+0x4104], R43 ;  /* 0x0041042bff007987 */ /* 0x0001e80008100809 */
[----:B------:R1:W-:Y:S04]  /*3900*/  STL [UR9+0xc104], R42 ;  /* 0x00c1042aff007987 */ /* 0x0003e80008100809 */
[----:B0-----:R-:W2:Y:S04]  /*3910*/  LDL R43, [UR7+0xc000] ;  /* 0x00c00007ff2b7983 */ /* 0x001ea80008100800 */
[----:B-1----:R-:W3:Y:S04]  /*3920*/  LDL R42, [UR7+0x4000] ;  /* 0x00400007ff2a7983 */ /* 0x002ee80008100800 */
[----:B------:R-:W4:Y:S04]  /*3930*/  LDL R41, [UR7+0x4100] ;  /* 0x00410007ff297983 */ /* 0x000f280008100800 */
[----:B------:R-:W5:Y:S01]  /*3940*/  LDL R45, [UR7+0xc100] ;  /* 0x00c10007ff2d7983 */ /* 0x000f620008100800 */
[----:B------:R-:W-:-:S05]  /*3950*/  LEA R29, R26, UR10, 0x2 ;  /* 0x0000000a1a1d7c11 */ /* 0x000fca000f8e10ff */
[----:B------:R-:W3:Y:S04]  /*3960*/  LDS.64 R26, [R29] ;  /* 0x000000001d1a7984 */ /* 0x000ee80000000a00 */
[----:B------:R-:W0:Y:S01]  /*3970*/  LDS.64 R28, [R29+0x200] ;  /* 0x000200001d1c7984 */ /* 0x000e220000000a00 */
[-C--:B---3--:R-:W-:Y:S01]  /*3980*/  FFMA R44, R12, R26.reuse, R42 ;  /* 0x0000001a0c2c7223 */ /* 0x088fe2000000002a */
[----:B--2---:R-:W-:-:S04]  /*3990*/  FFMA R42, R16, R26, R43 ;  /* 0x0000001a102a7223 */ /* 0x004fc8000000002b */
[----:B0-----:R-:W-:Y:S01]  /*39a0*/  FFMA R43, R17, R28, R42 ;  /* 0x0000001c112b7223 */ /* 0x001fe2000000002a */
        /* <DEDUP_REMOVED lines=9> */
[-C--:B------:R-:W-:Y:S01]  /*3a40*/  FFMA R44, R13, R28.reuse, R44 ;  /* 0x0000001c0d2c7223 */ /* 0x080fe2000000002c */
[----:B------:R-:W-:Y:S01]  /*3a50*/  UIADD3 UR11, UPT, UPT, UR6, 0x6, URZ ;  /* 0x00000006060b7890 */ /* 0x000fe2000fffe0ff */
[----:B------:R-:W-:-:S03]  /*3a60*/  FFMA R26, R19, R28, R26 ;  /* 0x0000001c131a7223 */ /* 0x000fc6000000001a */
[----:B------:R-:W-:Y:S01]  /*3a70*/  UIADD3 UR9, UPT, UPT, UR14, UR11, URZ ;  /* 0x0000000b0e097290 */ /* 0x000fe2000fffe0ff */
[----:B------:R3:W-:Y:S03]  /*3a80*/  STL [UR7+0x4000], R44 ;  /* 0x0040002cff007987 */ /* 0x0007e60008100807 */
[----:B------:R-:W-:Y:S01]  /*3a90*/  ULEA UR9, UR9, UR15, 0x2 ;  /* 0x0000000f09097291 */ /* 0x000fe2000f8e10ff */
[----:B------:R-:W-:Y:S01]  /*3aa0*/  STL [UR7+0xc100], R26 ;  /* 0x00c1001aff007987 */ /* 0x000fe20008100807 */
[----:B--2---:R-:W-:-:S04]  /*3ab0*/  FFMA R28, R12, R27, R41 ;  /* 0x0000001b0c1c7223 */ /* 0x004fc80000000029 */
[----:B------:R-:W-:Y:S01]  /*3ac0*/  FFMA R28, R13, R29, R28 ;  /* 0x0000001d0d1c7223 */ /* 0x000fe2000000001c */
[-C--:B---3--:R-:W-:Y:S01]  /*3ad0*/  FFMA R44, R16, R27.reuse, R45 ;  /* 0x0000001b102c7223 */ /* 0x088fe2000000002d */
[----:B----4-:R-:W-:-:S03]  /*3ae0*/  FFMA R43, R14, R27, R43 ;  /* 0x0000001b0e2b7223 */ /* 0x010fc6000000002b */
[----:B------:R-:W-:Y:S01]  /*3af0*/  FFMA R44, R17, R29, R44 ;  /* 0x0000001d112c7223 */ /* 0x000fe2000000002c */
[----:B-----5:R-:W-:Y:S01]  /*3b00*/  FFMA R42, R18, R27, R42 ;  /* 0x0000001b122a7223 */ /* 0x020fe2000000002a */
[----:B------:R-:W-:-:S03]  /*3b10*/  FFMA R43, R15, R29, R43 ;  /* 0x0000001d0f2b7223 */ /* 0x000fc6000000002b */
[----:B------:R-:W-:Y:S01]  /*3b20*/  FFMA R29, R19, R29, R42 ;  /* 0x0000001d131d7223 */ /* 0x000fe2000000002a */
[----:B------:R-:W-:Y:S04]  /*3b30*/  STL [UR7+0x4004], R28 ;  /* 0x0040041cff007987 */ /* 0x000fe80008100807 */
[----:B------:R-:W-:Y:S04]  /*3b40*/  STL [UR7+0xc004], R44 ;  /* 0x00c0042cff007987 */ /* 0x000fe80008100807 */
[----:B------:R0:W-:Y:S04]  /*3b50*/  STL [UR7+0x4104], R43 ;  /* 0x0041042bff007987 */ /* 0x0001e80008100807 */
[----:B------:R-:W-:Y:S04]  /*3b60*/  STL [UR7+0xc104], R29 ;  /* 0x00c1041dff007987 */ /* 0x000fe80008100807 */
[----:B------:R-:W2:Y:S04]  /*3b70*/  LDL R42, [UR9+0x4000] ;  /* 0x00400009ff2a7983 */ /* 0x000ea80008100800 */
[----:B0-----:R-:W3:Y:S04]  /*3b80*/  LDL R43, [UR9+0xc000] ;  /* 0x00c00009ff2b7983 */ /* 0x001ee80008100800 */
[----:B------:R-:W4:Y:S04]  /*3b90*/  LDL R41, [UR9+0x4100] ;  /* 0x00410009ff297983 */ /* 0x000f280008100800 */
[----:B------:R-:W5:Y:S01]  /*3ba0*/  LDL R45, [UR9+0xc100] ;  /* 0x00c10009ff2d7983 */ /* 0x000f620008100800 */
[----:B------:R-:W-:-:S04]  /*3bb0*/  IADD3 R26, PT, PT, R37, UR11, RZ ;  /* 0x0000000b251a7c10 */ /* 0x000fc8000fffe0ff */
[----:B------:R-:W-:-:S05]  /*3bc0*/  LEA R44, R26, UR10, 0x2 ;  /* 0x0000000a1a2c7c11 */ /* 0x000fca000f8e10ff */
[----:B------:R-:W2:Y:S04]  /*3bd0*/  LDS.64 R26, [R44] ;  /* 0x000000002c1a7984 */ /* 0x000ea80000000a00 */
[----:B------:R0:W1:Y:S04]  /*3be0*/  LDS.64 R28, [R44+0x200] ;  /* 0x000200002c1c7984 */ /* 0x0000680000000a00 */
[----:B0-----:R-:W5:Y:S01]  /*3bf0*/  LDL R44, [UR9+0x4104] ;  /* 0x00410409ff2c7983 */ /* 0x001f620008100800 */
[----:B--2---:R-:W-:-:S04]  /*3c00*/  FFMA R42, R12, R26, R42 ;  /* 0x0000001a0c2a7223 */ /* 0x004fc8000000002a */
[----:B-1----:R-:W-:-:S05]  /*3c10*/  FFMA R42, R13, R28, R42 ;  /* 0x0000001c0d2a7223 */ /* 0x002fca000000002a */
[----:B------:R3:W-:Y:S02]  /*3c20*/  STL [UR9+0x4000], R42 ;  /* 0x0040002aff007987 */ /* 0x0007e40008100809 */
[----:B---3--:R-:W-:-:S04]  /*3c30*/  FFMA R42, R16, R26, R43 ;  /* 0x0000001a102a7223 */ /* 0x008fc8000000002b */
[----:B------:R-:W-:Y:S01]  /*3c40*/  FFMA R43, R17, R28, R42 ;  /* 0x0000001c112b7223 */ /* 0x000fe2000000002a */
[----:B----4-:R-:W-:-:S04]  /*3c50*/  FFMA R42, R14, R26, R41 ;  /* 0x0000001a0e2a7223 */ /* 0x010fc80000000029 */
[----:B------:R-:W-:Y:S01]  /*3c60*/  FFMA R41, R15, R28, R42 ;  /* 0x0000001c0f297223 */ /* 0x000fe2000000002a */
[----:B-----5:R-:W-:Y:S01]  /*3c70*/  FFMA R26, R18, R26, R45 ;  /* 0x0000001a121a7223 */ /* 0x020fe2000000002d */
[----:B------:R-:W2:Y:S04]  /*3c80*/  LDL R42, [UR9+0xc004] ;  /* 0x00c00409ff2a7983 */ /* 0x000ea80008100800 */
[----:B------:R0:W-:Y:S04]  /*3c90*/  STL [UR9+0x4100], R41 ;  /* 0x00410029ff007987 */ /* 0x0001e80008100809 */
[----:B------:R-:W3:Y:S04]  /*3ca0*/  LDL R45, [UR9+0x4004] ;  /* 0x00400409ff2d7983 */ /* 0x000ee80008100800 */
[----:B0-----:R-:W4:Y:S01]  /*3cb0*/  LDL R41, [UR9+0xc104] ;  /* 0x00c10409ff297983 */ /* 0x001f220008100800 */
[----:B------:R-:W-:Y:S01]  /*3cc0*/  FFMA R26, R19, R28, R26 ;  /* 0x0000001c131a7223 */ /* 0x000fe2000000001a */
[----:B------:R-:W-:-:S04]  /*3cd0*/  FFMA R44, R14, R27, R44 ;  /* 0x0000001b0e2c7223 */ /* 0x000fc8000000002c */
[----:B------:R-:W-:Y:S01]  /*3ce0*/  FFMA R44, R15, R29, R44 ;  /* 0x0000001d0f2c7223 */ /* 0x000fe2000000002c */
[----:B------:R0:W-:Y:S04]  /*3cf0*/  STL [UR9+0xc000], R43 ;  /* 0x00c0002bff007987 */ /* 0x0001e80008100809 */
[----:B------:R0:W-:Y:S04]  /*3d00*/  STL [UR9+0xc100], R26 ;  /* 0x00c1001aff007987 */ /* 0x0001e80008100809 */
[----:B------:R0:W-:Y:S01]  /*3d10*/  STL [UR9+0x4104], R44 ;  /* 0x0041042cff007987 */ /* 0x0001e20008100809 */
[----:B------:R-:W-:-:S04]  /*3d20*/  UIADD3 UR6, UPT, UPT, UR6, 0x8, URZ ;  /* 0x0000000806067890 */ /* 0x000fc8000fffe0ff */
[----:B------:R-:W-:Y:S01]  /*3d30*/  UISETP.NE.AND UP0, UPT, UR6, 0x40, UPT ;  /* 0x000000400600788c */ /* 0x000fe2000bf05270 */
[-C--:B--2---:R-:W-:Y:S01]  /*3d40*/  FFMA R42, R16, R27.reuse, R42 ;  /* 0x0000001b102a7223 */ /* 0x084fe2000000002a */
[-C--:B---3--:R-:W-:Y:S01]  /*3d50*/  FFMA R28, R12, R27.reuse, R45 ;  /* 0x0000001b0c1c7223 */ /* 0x088fe2000000002d */
[----:B----4-:R-:W-:-:S03]  /*3d60*/  FFMA R27, R18, R27, R41 ;  /* 0x0000001b121b7223 */ /* 0x010fc60000000029 */
[-C--:B------:R-:W-:Y:S01]  /*3d70*/  FFMA R28, R13, R29.reuse, R28 ;  /* 0x0000001d0d1c7223 */ /* 0x080fe2000000001c */
[-C--:B------:R-:W-:Y:S01]  /*3d80*/  FFMA R42, R17, R29.reuse, R42 ;  /* 0x0000001d112a7223 */ /* 0x080fe2000000002a */
[----:B------:R-:W-:-:S03]  /*3d90*/  FFMA R27, R19, R29, R27 ;  /* 0x0000001d131b7223 */ /* 0x000fc6000000001b */
[----:B------:R0:W-:Y:S04]  /*3da0*/  STL [UR9+0x4004], R28 ;  /* 0x0040041cff007987 */ /* 0x0001e80008100809 */
[----:B------:R0:W-:Y:S04]  /*3db0*/  STL [UR9+0xc004], R42 ;  /* 0x00c0042aff007987 */ /* 0x0001e80008100809 */
[----:B------:R0:W-:Y:S01]  /*3dc0*/  STL [UR9+0xc104], R27 ;  /* 0x00c1041bff007987 */ /* 0x0001e20008100809 */
[----:B------:R-:W-:Y:S05]  /*3dd0*/  BRA.U UP0, `(.L_x_5) ;  /* 0xfffffff500887547 */ /* 0x000fea000b83ffff */
[----:B------:R-:W-:Y:S05]  /*3de0*/  BRA.U UP1, `(.L_x_6) ;  /* 0xfffffff5014c7547 */ /* 0x000fea000b83ffff */
[----:B------:R-:W-:-:S04]  /*3df0*/  UIADD3 UR4, UPT, UPT, UR4, 0x1, URZ ;  /* 0x0000000104047890 */ /* 0x000fc8000fffe0ff */
[----:B------:R-:W-:-:S09]  /*3e00*/  UISETP.NE.AND UP0, UPT, UR4, 0x40, UPT ;  /* 0x000000400400788c */ /* 0x000fd2000bf05270 */
[----:B------:R-:W-:Y:S05]  /*3e10*/  BRA.U UP0, `(.L_x_7) ;  /* 0xffffffd9006c7547 */ /* 0x000fea000b83ffff */
[----:B------:R-:W-:Y:S01]  /*3e20*/  USHF.L.U32 UR4, UR8, 0x7, URZ ;  /* 0x0000000708047899 */ /* 0x000fe200080006ff */
[C---:B0-----:R-:W-:Y:S01]  /*3e30*/  SHF.L.U32 R26, R0.reuse, 0x6, RZ ;  /* 0x00000006001a7819 */ /* 0x041fe200000006ff */
[----:B------:R-:W-:Y:S01]  /*3e40*/  USHF.R.U32.HI UR5, URZ, 0x1, UR8 ;  /* 0x00000001ff057899 */ /* 0x000fe20008011608 */
[----:B------:R-:W-:Y:S01]  /*3e50*/  SHF.L.U32 R0, R0, 0x13, RZ ;  /* 0x0000001300007819 */ /* 0x000fe200000006ff */
[----:B------:R-:W-:Y:S01]  /*3e60*/  ULOP3.LUT UR14, UR4, 0x80, URZ, 0xc0, !UPT ;  /* 0x00000080040e7892 */ /* 0x000fe2000f8ec0ff */
[----:B------:R-:W-:Y:S01]  /*3e70*/  SHF.L.U32 R14, R39, 0x9, RZ ;  /* 0x00000009270e7819 */ /* 0x000fe200000006ff */
[----:B------:R-:W-:Y:S01]  /*3e80*/  USHF.L.U32 UR4, UR8, 0xf, URZ ;  /* 0x0000000f08047899 */ /* 0x000fe200080006ff */
[----:B------:R-:W-:Y:S01]  /*3e90*/  LOP3.LUT R0, R0, 0x1fe00000, RZ, 0xc0, !PT ;  /* 0x1fe0000000007812 */ /* 0x000fe200078ec0ff */
[----:B------:R-:W-:Y:S01]  /*3ea0*/  ULOP3.LUT UR5, UR5, 0x7, URZ, 0xc0, !UPT ;  /* 0x0000000705057892 */ /* 0x000fe2000f8ec0ff */
[----:B------:R-:W-:Y:S01]  /*3eb0*/  LOP3.LUT R14, R14, 0x200, RZ, 0xe2, !PT ;  /* 0x000002000e0e7812 */ /* 0x000fe200078ee2ff */
[----:B------:R-:W-:Y:S01]  /*3ec0*/  IMAD.U32 R3, RZ, RZ, UR14 ;  /* 0x0000000eff037e24 */ /* 0x000fe2000f8e00ff */
[----:B------:R-:W-:Y:S01]  /*3ed0*/  ULOP3.LUT UR4, UR4, 0x7ff80000, URZ, 0xc0, !UPT ;  /* 0x7ff8000004047892 */ /* 0x000fe2000f8ec0ff */
[----:B------:R-:W-:Y:S01]  /*3ee0*/  HFMA2 R15, -RZ, RZ, 0, 0 ;  /* 0x00000000ff0f7431 */ /* 0x000fe200000001ff */
[----:B------:R-:W-:-:S02]  /*3ef0*/  USHF.L.U32 UR5, UR5, 0xb, URZ ;  /* 0x0000000b05057899 */ /* 0x000fc400080006ff */
[----:B------:R-:W-:Y:S02]  /*3f00*/  LOP3.LUT R26, R3, 0x40, R26, 0xf8, !PT ;  /* 0x00000040031a7812 */ /* 0x000fe400078ef81a */
[----:B------:R-:W-:-:S04]  /*3f10*/  IADD3 R3, PT, PT, R0, UR4, RZ ;  /* 0x0000000400037c10 */ /* 0x000fc8000fffe0ff */
[----:B------:R-:W-:-:S04]  /*3f20*/  LOP3.LUT R5, R26, UR5, R3, 0xfe, !PT ;  /* 0x000000051a057c12 */ /* 0x000fc8000f8efe03 */
[----:B------:R-:W-:-:S07]  /*3f30*/  LOP3.LUT R0, R5, R14, RZ, 0xfc, !PT ;  /* 0x0000000e05007212 */ /* 0x000fce00078efcff */
.L_x_10:
[C---:B------:R-:W-:Y:S01]  /*3f40*/  IMAD.SHL.U32 R16, R15.reuse, 0x80, RZ ;  /* 0x000000800f107824 */ /* 0x040fe200078e00ff */
[C---:B------:R-:W-:Y:S01]  /*3f50*/  LEA R17, R15.reuse, R0, 0xe ;  /* 0x000000000f117211 */ /* 0x040fe200078e70ff */
[----:B------:R-:W-:Y:S01]  /*3f60*/  UMOV UR4, URZ ;  /* 0x000000ff00047c82 */ /* 0x000fe20008000000 */
[----:B------:R-:W-:-:S04]  /*3f70*/  IADD3 R15, PT, PT, R15, 0x1, RZ ;  /* 0x000000010f0f7810 */ /* 0x000fc80007ffe0ff */
[----:B--2---:R-:W-:-:S13]  /*3f80*/  ISETP.NE.AND P0, PT, R15, 0x20, PT ;  /* 0x000000200f00780c */ /* 0x004fda0003f05270 */
.L_x_8:
[----:B0-----:R-:W0:Y:S01]  /*3f90*/  LDC.64 R12, c[0x0][0x398] ;  /* 0x0000e600ff0c7b82 */ /* 0x001e220000000a00 */
[----:B------:R-:W-:Y:S01]  /*3fa0*/  IADD3 R23, PT, PT, R26, UR4, RZ ;  /* 0x000000041a177c10 */ /* 0x000fe2000fffe0ff */
[----:B------:R-:W-:Y:S01]  /*3fb0*/  VIADD R2, R16, UR4 ;  /* 0x0000000410027c36 */ /* 0x000fe20008000000 */
[----:B------:R-:W-:-:S04]  /*3fc0*/  IADD3 R25, PT, PT, R17, UR4, RZ ;  /* 0x0000000411197c10 */ /* 0x000fc8000fffe0ff */
[----:B------:R-:W-:Y:S01]  /*3fd0*/  LEA R34, R2, R1, 0x2 ;  /* 0x0000000102227211 */ /* 0x000fe200078e10ff */
[----:B------:R-:W1:Y:S04]  /*3fe0*/  LDC.64 R18, c[0x0][0x3a0] ;  /* 0x0000e800ff127b82 */ /* 0x000e680000000a00 */
[----:B------:R-:W2:Y:S04]  /*3ff0*/  LDL.128 R4, [R34] ;  /* 0x0000000022047983 */ /* 0x000ea80000100c00 */
[----:B------:R-:W3:Y:S01]  /*4000*/  LDL.128 R8, [R34+0x8000] ;  /* 0x0080000022087983 */ /* 0x000ee20000100c00 */
[----:B------:R-:W4:Y:S01]  /*4010*/  LDC.64 R20, c[0x0][0x390] ;  /* 0x0000e400ff147b82 */ /* 0x000f220000000a00 */
[----:B0-----:R-:W-:-:S05]  /*4020*/  IMAD.WIDE.U32 R22, R23, 0x4, R12 ;  /* 0x0000000417167825 */ /* 0x001fca00078e000c */
[----:B------:R-:W2:Y:S01]  /*4030*/  LDG.E.CONSTANT R31, desc[UR12][R22.64] ;  /* 0x0000000c161f7981 */ /* 0x000ea2000c1e9900 */
[----:B-1----:R-:W-:-:S03]  /*4040*/  IMAD.WIDE R18, R25, 0x4, R18 ;  /* 0x0000000419127825 */ /* 0x002fc600078e0212 */
[----:B------:R-:W5:Y:S04]  /*4050*/  LDG.E.CONSTANT R27, desc[UR12][R22.64+0x8] ;  /* 0x0000080c161b7981 */ /* 0x000f68000c1e9900 */
[----:B------:R-:W3:Y:S04]  /*4060*/  LDG.E.CONSTANT R2, desc[UR12][R22.64+0x4] ;  /* 0x0000040c16027981 */ /* 0x000ee8000c1e9900 */
        /* <DEDUP_REMOVED lines=8> */
[----:B------:R0:W3:Y:S01]  /*40f0*/  LDG.E.CONSTANT R33, desc[UR12][R18.64+0x100c] ;  /* 0x00100c0c12217981 */ /* 0x0000e2000c1e9900 */
[----:B----4-:R-:W-:Y:S01]  /*4100*/  IMAD.WIDE R20, R25, 0x4, R20 ;  /* 0x0000000419147825 */ /* 0x010fe200078e0214 */
[----:B------:R-:W-:-:S04]  /*4110*/  UIADD3 UR4, UPT, UPT, UR4, 0x4, URZ ;  /* 0x0000000404047890 */ /* 0x000fc8000fffe0ff */
[----:B------:R-:W-:Y:S01]  /*4120*/  UISETP.NE.AND UP0, UPT, UR4, 0x40, UPT ;  /* 0x000000400400788c */ /* 0x000fe2000bf05270 */
[----:B--2---:R-:W-:Y:S01]  /*4130*/  FADD R4, R4, R31 ;  /* 0x0000001f04047221 */ /* 0x004fe20000000000 */
[--C-:B-----5:R-:W-:Y:S01]  /*4140*/  FADD R6, R6, R27.reuse ;  /* 0x0000001b06067221 */ /* 0x120fe20000000000 */
[----:B---3--:R-:W-:Y:S01]  /*4150*/  FADD R31, R31, R8 ;  /* 0x000000081f1f7221 */ /* 0x008fe20000000000 */
[----:B------:R-:W-:Y:S01]  /*4160*/  FADD R10, R10, R27 ;  /* 0x0000001b0a0a7221 */ /* 0x000fe20000000000 */
[--C-:B------:R-:W-:Y:S01]  /*4170*/  FADD R5, R5, R2.reuse ;  /* 0x0000000205057221 */ /* 0x100fe20000000000 */
[----:B------:R-:W-:Y:S01]  /*4180*/  FADD R9, R9, R2 ;  /* 0x0000000209097221 */ /* 0x000fe20000000000 */
[----:B------:R-:W-:Y:S01]  /*4190*/  FADD R4, R4, R35 ;  /* 0x0000002304047221 */ /* 0x000fe20000000000 */
[----:B------:R-:W-:Y:S01]  /*41a0*/  FADD R6, R6, R39 ;  /* 0x0000002706067221 */ /* 0x000fe20000000000 */
[--C-:B------:R-:W-:Y:S01]  /*41b0*/  FADD R7, R7, R32.reuse ;  /* 0x0000002007077221 */ /* 0x100fe20000000000 */
[----:B------:R-:W-:-:S03]  /*41c0*/  FADD R32, R11, R32 ;  /* 0x000000200b207221 */ /* 0x000fc60000000000 */
[----:B0-----:R-:W-:Y:S01]  /*41d0*/  FMNMX R19, RZ, R6, !PT ;  /* 0x00000006ff137209 */ /* 0x001fe20007800000 */
[----:B------:R-:W-:Y:S01]  /*41e0*/  FADD R36, R5, R36 ;  /* 0x0000002405247221 */ /* 0x000fe20000000000 */
[----:B------:R-:W-:Y:S01]  /*41f0*/  FMNMX R5, RZ, R4, !PT ;  /* 0x00000004ff057209 */ /* 0x000fe20007800000 */
[----:B------:R-:W-:Y:S01]  /*4200*/  FADD R24, R31, R24 ;  /* 0x000000181f187221 */ /* 0x000fe20000000000 */
[----:B------:R-:W-:Y:S01]  /*4210*/  FADD R9, R9, R30 ;  /* 0x0000001e09097221 */ /* 0x000fe20000000000 */
[----:B------:R-:W-:Y:S01]  /*4220*/  FADD R10, R10, R29 ;  /* 0x0000001d0a0a7221 */ /* 0x000fe20000000000 */
[----:B------:R-:W-:Y:S01]  /*4230*/  FADD R28, R7, R28 ;  /* 0x0000001c071c7221 */ /* 0x000fe20000000000 */
[----:B------:R-:W-:Y:S01]  /*4240*/  FADD R32, R32, R33 ;  /* 0x0000002120207221 */ /* 0x000fe20000000000 */
[----:B------:R0:W-:Y:S01]  /*4250*/  STG.E desc[UR12][R20.64], R5 ;  /* 0x0000000514007986 */ /* 0x0001e2000c10190c */
[----:B------:R-:W-:Y:S02]  /*4260*/  FMNMX R23, RZ, R36, !PT ;  /* 0x00000024ff177209 */ /* 0x000fe40007800000 */
[----:B------:R-:W-:Y:S01]  /*4270*/  FMNMX R9, RZ, R9, !PT ;  /* 0x00000009ff097209 */ /* 0x000fe20007800000 */
[----:B------:R1:W-:Y:S01]  /*4280*/  STG.E desc[UR12][R20.64+0x8], R19 ;  /* 0x0000081314007986 */ /* 0x0003e2000c10190c */
[----:B------:R-:W-:-:S02]  /*4290*/  FMNMX R7, RZ, R10, !PT ;  /* 0x0000000aff077209 */ /* 0x000fc40007800000 */
[----:B------:R-:W-:Y:S02]  /*42a0*/  FMNMX R11, RZ, R28, !PT ;  /* 0x0000001cff0b7209 */ /* 0x000fe40007800000 */
[----:B0-----:R-:W-:Y:S02]  /*42b0*/  FMNMX R5, RZ, R24, !PT ;  /* 0x00000018ff057209 */ /* 0x001fe40007800000 */
[----:B-1----:R-:W-:Y:S01]  /*42c0*/  FMNMX R19, RZ, R32, !PT ;  /* 0x00000020ff137209 */ /* 0x002fe20007800000 */
[----:B------:R0:W-:Y:S04]  /*42d0*/  STG.E desc[UR12][R20.64+0x4], R23 ;  /* 0x0000041714007986 */ /* 0x0001e8000c10190c */
[----:B------:R0:W-:Y:S04]  /*42e0*/  STG.E desc[UR12][R20.64+0x1000], R5 ;  /* 0x0010000514007986 */ /* 0x0001e8000c10190c */
[----:B------:R0:W-:Y:S04]  /*42f0*/  STG.E desc[UR12][R20.64+0x1004], R9 ;  /* 0x0010040914007986 */ /* 0x0001e8000c10190c */
[----:B------:R0:W-:Y:S04]  /*4300*/  STG.E desc[UR12][R20.64+0x1008], R7 ;  /* 0x0010080714007986 */ /* 0x0001e8000c10190c */
[----:B------:R0:W-:Y:S04]  /*4310*/  STG.E desc[UR12][R20.64+0xc], R11 ;  /* 0x00000c0b14007986 */ /* 0x0001e8000c10190c */
[----:B------:R0:W-:Y:S01]  /*4320*/  STG.E desc[UR12][R20.64+0x100c], R19 ;  /* 0x00100c1314007986 */ /* 0x0001e2000c10190c */
[----:B------:R-:W-:Y:S05]  /*4330*/  BRA.U UP0, `(.L_x_8) ;  /* 0xfffffffd00147547 */ /* 0x000fea000b83ffff */
[----:B0-----:R-:W-:Y:S01]  /*4340*/  MOV R23, RZ ;  /* 0x000000ff00177202 */ /* 0x001fe20000000f00 */
[----:B------:R-:W0:Y:S01]  /*4350*/  LDCU.64 UR8, c[0x0][0x3a0] ;  /* 0x00007400ff0877ac */ /* 0x000e220008000a00 */
[----:B------:R-:W1:Y:S05]  /*4360*/  LDCU.64 UR10, c[0x0][0x390] ;  /* 0x00007200ff0a77ac */ /* 0x000e6a0008000a00 */
.L_x_9:
[-C--:B------:R-:W-:Y:S01]  /*4370*/  IADD3 R31, P1, PT, R17, R23.reuse, RZ ;  /* 0x00000017111f7210 */ /* 0x080fe20007f3e0ff */
[----:B--2---:R-:W-:Y:S01]  /*4380*/  IMAD.IADD R21, R26, 0x1, R23 ;  /* 0x000000011a157824 */ /* 0x004fe200078e0217 */
[----:B------:R-:W-:Y:S02]  /*4390*/  IADD3 R2, PT, PT, R16, R23, RZ ;  /* 0x0000001710027210 */ /* 0x000fe40007ffe0ff */
[----:B------:R-:W-:Y:S01]  /*43a0*/  LEA.HI.X.SX32 R4, R23, RZ, 0x1, P1 ;  /* 0x000000ff17047211 */ /* 0x000fe200008f0eff */
[----:B------:R-:W-:Y:S01]  /*43b0*/  IMAD.WIDE.U32 R20, R21, 0x4, R12 ;  /* 0x0000000415147825 */ /* 0x000fe200078e000c */
[C---:B------:R-:W-:Y:S02]  /*43c0*/  SHF.L.U32 R32, R31.reuse, 0x2, RZ ;  /* 0x000000021f207819 */ /* 0x040fe400000006ff */
[----:B------:R-:W-:Y:S02]  /*43d0*/  SHF.L.U64.HI R31, R31, 0x2, R4 ;  /* 0x000000021f1f7819 */ /* 0x000fe40000010204 */
[----:B0-----:R-:W-:Y:S01]  /*43e0*/  IADD3 R18, P1, PT, R32, UR8, RZ ;  /* 0x0000000820127c10 */ /* 0x001fe2000ff3e0ff */
[----:B------:R-:W2:Y:S01]  /*43f0*/  LDG.E.CONSTANT R33, desc[UR12][R20.64] ;  /* 0x0000000c14217981 */ /* 0x000ea2000c1e9900 */
[----:B------:R-:W-:-:S02]  /*4400*/  LEA R29, R2, R1, 0x2 ;  /* 0x00000001021d7211 */ /* 0x000fc400078e10ff */
[----:B------:R-:W-:Y:S01]  /*4410*/  IADD3.X R19, PT, PT, R31, UR9, RZ, P1, !PT ;  /* 0x000000091f137c10 */ /* 0x000fe20008ffe4ff */
[----:B------:R-:W3:Y:S04]  /*4420*/  LDG.E.CONSTANT R22, desc[UR12][R20.64+0x4] ;  /* 0x0000040c14167981 */ /* 0x000ee8000c1e9900 */
[----:B------:R-:W2:Y:S04]  /*4430*/  LDL.128 R4, [R29+0x100] ;  /* 0x000100001d047983 */ /* 0x000ea80000100c00 */
[----:B------:R-:W4:Y:S04]  /*4440*/  LDG.E.CONSTANT R35, desc[UR12][R18.64+0x400] ;  /* 0x0004000c12237981 */ /* 0x000f28000c1e9900 */
[----:B------:R-:W5:Y:S04]  /*4450*/  LDG.E.CONSTANT R41, desc[UR12][R18.64+0x404] ;  /* 0x0004040c12297981 */ /* 0x000f68000c1e9900 */
[----:B------:R-:W5:Y:S04]  /*4460*/  LDG.E.CONSTANT R25, desc[UR12][R20.64+0x8] ;  /* 0x0000080c14197981 */ /* 0x000f68000c1e9900 */
[----:B------:R-:W5:Y:S04]  /*4470*/  LDG.E.CONSTANT R30, desc[UR12][R20.64+0xc] ;  /* 0x00000c0c141e7981 */ /* 0x000f68000c1e9900 */
[----:B------:R-:W5:Y:S04]  /*4480*/  LDL.128 R8, [R29+0x8100] ;  /* 0x008100001d087983 */ /* 0x000f680000100c00 */
[----:B------:R-:W5:Y:S04]  /*4490*/  LDG.E.CONSTANT R39, desc[UR12][R18.64+0x1400] ;  /* 0x0014000c12277981 */ /* 0x000f68000c1e9900 */
[----:B------:R-:W5:Y:S04]  /*44a0*/  LDG.E.CONSTANT R2, desc[UR12][R18.64+0x408] ;  /* 0x0004080c12027981 */ /* 0x000f68000c1e9900 */
[----:B------:R-:W5:Y:S04]  /*44b0*/  LDG.E.CONSTANT R28, desc[UR12][R18.64+0x1404] ;  /* 0x0014040c121c7981 */ /* 0x000f68000c1e9900 */
[----:B------:R-:W5:Y:S04]  /*44c0*/  LDG.E.CONSTANT R24, desc[UR12][R18.64+0x1408] ;  /* 0x0014080c12187981 */ /* 0x000f68000c1e9900 */
[----:B------:R-:W5:Y:S04]  /*44d0*/  LDG.E.CONSTANT R27, desc[UR12][R18.64+0x40c] ;  /* 0x00040c0c121b7981 */ /* 0x000f68000c1e9900 */
[----:B------:R0:W5:Y:S01]  /*44e0*/  LDG.E.CONSTANT R29, desc[UR12][R18.64+0x140c] ;  /* 0x00140c0c121d7981 */ /* 0x000162000c1e9900 */
[----:B------:R-:W-:-:S02]  /*44f0*/  VIADD R23, R23, 0x4 ;  /* 0x0000000417177836 */ /* 0x000fc40000000000 */
[----:B--2---:R-:W-:-:S04]  /*4500*/  FADD R4, R4, R33 ;  /* 0x0000002104047221 */ /* 0x004fc80000000000 */
[----:B----4-:R-:W-:Y:S01]  /*4510*/  FADD R35, R4, R35 ;  /* 0x0000002304237221 */ /* 0x010fe20000000000 */
[----:B-1----:R-:W-:Y:S01]  /*4520*/  IADD3 R4, P1, PT, R32, UR10, RZ ;  /* 0x0000000a20047c10 */ /* 0x002fe2000ff3e0ff */
[----:B---3--:R-:W-:-:S03]  /*4530*/  FADD R32, R5, R22 ;  /* 0x0000001605207221 */ /* 0x008fc60000000000 */
[----:B------:R-:W-:Y:S01]  /*4540*/  IADD3.X R5, PT, PT, R31, UR11, RZ, P1, !PT ;  /* 0x0000000b1f057c10 */ /* 0x000fe20008ffe4ff */
[----:B-----5:R-:W-:Y:S01]  /*4550*/  FADD R32, R32, R41 ;  /* 0x0000002920207221 */ /* 0x020fe20000000000 */
[--C-:B------:R-:W-:Y:S01]  /*4560*/  FADD R31, R6, R25.reuse ;  /* 0x00000019061f7221 */ /* 0x100fe20000000000 */
[----:B------:R-:W-:Y:S01]  /*4570*/  ISETP.NE.AND P1, PT, R23, 0x40, PT ;  /* 0x000000401700780c */ /* 0x000fe20003f25270 */
[----:B------:R-:W-:Y:S02]  /*4580*/  FADD R6, R7, R30 ;  /* 0x0000001e07067221 */ /* 0x000fe40000000000 */
[----:B0-----:R-:W-:Y:S01]  /*4590*/  FMNMX R19, RZ, R32, !PT ;  /* 0x00000020ff137209 */ /* 0x001fe20007800000 */
[----:B------:R-:W-:Y:S01]  /*45a0*/  FADD R8, R33, R8 ;  /* 0x0000000821087221 */ /* 0x000fe20000000000 */
        /* <DEDUP_REMOVED lines=9> */
[----:B------:R0:W-:Y:S01]  /*4640*/  STG.E desc[UR12][R4.64+0x404], R19 ;  /* 0x0004041304007986 */ /* 0x0001e2000c10190c */
[----:B------:R-:W-:-:S02]  /*4650*/  FMNMX R35, RZ, R35, !PT ;  /* 0x00000023ff237209 */ /* 0x000fc40007800000 */
[----:B------:R-:W-:Y:S02]  /*4660*/  FMNMX R21, RZ, R8, !PT ;  /* 0x00000008ff157209 */ /* 0x000fe40007800000 */
[----:B------:R-:W-:Y:S02]  /*4670*/  FMNMX R7, RZ, R2, !PT ;  /* 0x00000002ff077209 */ /* 0x000fe40007800000 */
[----:B------:R-:W-:Y:S02]  /*4680*/  FMNMX R9, RZ, R9, !PT ;  /* 0x00000009ff097209 */ /* 0x000fe40007800000 */
[----:B------:R-:W-:Y:S02]  /*4690*/  FMNMX R11, RZ, R24, !PT ;  /* 0x00000018ff0b7209 */ /* 0x000fe40007800000 */
[----:B------:R-:W-:Y:S02]  /*46a0*/  FMNMX R29, RZ, R29, !PT ;  /* 0x0000001dff1d7209 */ /* 0x000fe40007800000 */
[----:B0-----:R-:W-:Y:S01]  /*46b0*/  FMNMX R19, RZ, R6, !PT ;  /* 0x00000006ff137209 */ /* 0x001fe20007800000 */
[----:B------:R2:W-:Y:S04]  /*46c0*/  STG.E desc[UR12][R4.64+0x400], R35 ;  /* 0x0004002304007986 */ /* 0x0005e8000c10190c */
[----:B------:R2:W-:Y:S04]  /*46d0*/  STG.E desc[UR12][R4.64+0x1400], R21 ;  /* 0x0014001504007986 */ /* 0x0005e8000c10190c */
[----:B------:R2:W-:Y:S04]  /*46e0*/  STG.E desc[UR12][R4.64+0x408], R7 ;  /* 0x0004080704007986 */ /* 0x0005e8000c10190c */
[----:B------:R2:W-:Y:S04]  /*46f0*/  STG.E desc[UR12][R4.64+0x1404], R9 ;  /* 0x0014040904007986 */ /* 0x0005e8000c10190c */
[----:B------:R2:W-:Y:S04]  /*4700*/  STG.E desc[UR12][R4.64+0x1408], R11 ;  /* 0x0014080b04007986 */ /* 0x0005e8000c10190c */
[----:B------:R2:W-:Y:S04]  /*4710*/  STG.E desc[UR12][R4.64+0x40c], R19 ;  /* 0x00040c1304007986 */ /* 0x0005e8000c10190c */
[----:B------:R2:W-:Y:S01]  /*4720*/  STG.E desc[UR12][R4.64+0x140c], R29 ;  /* 0x00140c1d04007986 */ /* 0x0005e2000c10190c */
[----:B------:R-:W-:Y:S05]  /*4730*/  @P1 BRA `(.L_x_9) ;  /* 0xfffffffc000c1947 */ /* 0x000fea000383ffff */
[----:B------:R-:W-:Y:S05]  /*4740*/  @P0 BRA `(.L_x_10) ;  /* 0xfffffff400fc0947 */ /* 0x000fea000383ffff */
[----:B------:R-:W-:Y:S01]  /*4750*/  IMAD.WIDE.U32 R12, R26, 0x4, R12 ;  /* 0x000000041a0c7825 */ /* 0x000fe200078e000c */
[----:B------:R-:W-:-:S03]  /*4760*/  IADD3 R14, PT, PT, R14, UR5, R3 ;  /* 0x000000050e0e7c10 */ /* 0x000fc6000fffe003 */
[----:B------:R-:W-:Y:S01]  /*4770*/  HFMA2 R25, -RZ, RZ, 0, 0 ;  /* 0x00000000ff197431 */ /* 0x000fe200000001ff */
[----:B------:R-:W-:Y:S01]  /*4780*/  UIADD3 UR7, UP0, UPT, UR10, 0x40100c, URZ ;  /* 0x0040100c0a077890 */ /* 0x000fe2000ff1e0ff */
[----:B------:R-:W-:Y:S01]  /*4790*/  IADD3 R24, PT, PT, R1, 0xc000, RZ ;  /* 0x0000c00001187810 */ /* 0x000fe20007ffe0ff */
[----:B------:R-:W-:Y:S01]  /*47a0*/  UIADD3 UR6, UP1, UPT, UR8, 0x40100c, URZ ;  /* 0x0040100c08067890 */ /* 0x000fe2000ff3e0ff */
[----:B------:R-:W-:Y:S01]  /*47b0*/  IADD3 R2, P0, PT, R12, 0x8, RZ ;  /* 0x000000080c027810 */ /* 0x000fe20007f1e0ff */
[----:B------:R-:W-:Y:S01]  /*47c0*/  UIADD3.X UR8, UPT, UPT, URZ, UR11, URZ, UP0, !UPT ;  /* 0x0000000bff087290 */ /* 0x000fe200087fe4ff */
[----:B------:R-:W-:Y:S01]  /*47d0*/  IADD3 R37, PT, PT, R37, UR14, R14 ;  /* 0x0000000e25257c10 */ /* 0x000fe2000fffe00e */
[----:B------:R-:W-:Y:S01]  /*47e0*/  UIADD3.X UR5, UPT, UPT, URZ, UR9, URZ, UP1, !UPT ;  /* 0x00000009ff057290 */ /* 0x000fe20008ffe4ff */
[----:B------:R-:W-:-:S11]  /*47f0*/  IADD3.X R3, PT, PT, RZ, R13, RZ, P0, !PT ;  /* 0x0000000dff037210 */ /* 0x000fd600007fe4ff */
.L_x_13:
[C---:B--2---:R-:W-:Y:S01]  /*4800*/  LEA R7, R25.reuse, R37, 0xe ;  /* 0x0000002519077211 */ /* 0x044fe200078e70ff */
[----:B------:R-:W-:Y:S01]  /*4810*/  IMAD.U32 R5, RZ, RZ, UR5 ;  /* 0x00000005ff057e24 */ /* 0x000fe2000f8e00ff */
[----:B------:R-:W-:Y:S01]  /*4820*/  MOV R4, UR6 ;  /* 0x0000000600047c02 */ /* 0x000fe20008000f00 */
[----:B------:R-:W-:Y:S01]  /*4830*/  IMAD.U32 R42, RZ, RZ, UR7 ;  /* 0x00000007ff2a7e24 */ /* 0x000fe2000f8e00ff */
[----:B------:R-:W-:Y:S01]  /*4840*/  MOV R43, UR8 ;  /* 0x00000008002b7c02 */ /* 0x000fe20008000f00 */
[----:B------:R-:W-:Y:S01]  /*4850*/  IMAD R27, R25, 0x200, R24 ;  /* 0x00000200191b7824 */ /* 0x000fe200078e0218 */
[----:B------:R-:W-:Y:S01]  /*4860*/  MOV R20, R2 ;  /* 0x0000000200147202 */ /* 0x000fe20000000f00 */
[----:B------:R-:W-:Y:S01]  /*4870*/  IMAD.WIDE.U32 R4, R7, 0x4, R4 ;  /* 0x0000000407047825 */ /* 0x000fe200078e0004 */
[----:B------:R-:W-:-:S03]  /*4880*/  UMOV UR4, URZ ;  /* 0x000000ff00047c82 */ /* 0x000fc60008000000 */
[----:B------:R-:W-:Y:S01]  /*4890*/  IMAD.WIDE.U32 R42, R7, 0x4, R42 ;  /* 0x00000004072a7825 */ /* 0x000fe200078e002a */
[----:B------:R-:W-:Y:S02]  /*48a0*/  MOV R22, R4 ;  /* 0x0000000400167202 */ /* 0x000fe40000000f00 */
[----:B------:R-:W-:Y:S01]  /*48b0*/  MOV R23, R5 ;  /* 0x0000000500177202 */ /* 0x000fe20000000f00 */
[----:B------:R-:W-:-:S07]  /*48c0*/  IMAD.MOV.U32 R21, RZ, RZ, R3 ;  /* 0x000000ffff157224 */ /* 0x000fce00078e0003 */
.L_x_11:
[----:B0-----:R-:W2:Y:S04]  /*48d0*/  LDL.128 R12, [R27+-0x8000] ;  /* 0xff8000001b0c7983 */ /* 0x001ea80000100c00 */
[----:B------:R-:W2:Y:S04]  /*48e0*/  LDG.E.CONSTANT R9, desc[UR12][R20.64+-0x8] ;  /* 0xfffff80c14097981 */ /* 0x000ea8000c1e9900 */
[----:B------:R-:W3:Y:S04]  /*48f0*/  LDG.E.CONSTANT R10, desc[UR12][R20.64+-0x4] ;  /* 0xfffffc0c140a7981 */ /* 0x000ee8000c1e9900 */
[----:B------:R-:W4:Y:S04]  /*4900*/  LDL.128 R16, [R27] ;  /* 0x000000001b107983 */ /* 0x000f280000100c00 */
[----:B------:R-:W5:Y:S04]  /*4910*/  LDG.E.CONSTANT R29, desc[UR12][R22.64+-0x100c] ;  /* 0xffeff40c161d7981 */ /* 0x000f68000c1e9900 */
[----:B------:R-:W5:Y:S04]  /*4920*/  LDG.E.CONSTANT R30, desc[UR12][R22.64+-0x1008] ;  /* 0xffeff80c161e7981 */ /* 0x000f68000c1e9900 */
[----:B------:R-:W5:Y:S04]  /*4930*/  LDG.E.CONSTANT R8, desc[UR12][R22.64+-0xc] ;  /* 0xfffff40c16087981 */ /* 0x000f68000c1e9900 */
[----:B------:R-:W5:Y:S04]  /*4940*/  LDG.E.CONSTANT R39, desc[UR12][R20.64] ;  /* 0x0000000c14277981 */ /* 0x000f68000c1e9900 */
[----:B------:R-:W5:Y:S04]  /*4950*/  LDG.E.CONSTANT R40, desc[UR12][R20.64+0x4] ;  /* 0x0000040c14287981 */ /* 0x000f68000c1e9900 */
[----:B------:R-:W5:Y:S04]  /*4960*/  LDG.E.CONSTANT R28, desc[UR12][R22.64+-0x8] ;  /* 0xfffff80c161c7981 */ /* 0x000f68000c1e9900 */
[----:B------:R-:W5:Y:S04]  /*4970*/  LDG.E.CONSTANT R34, desc[UR12][R22.64+-0x1004] ;  /* 0xffeffc0c16227981 */ /* 0x000f68000c1e9900 */
[----:B------:R-:W5:Y:S04]  /*4980*/  LDL.128 R4, [R27+-0x7ff0] ;  /* 0xff8010001b047983 */ /* 0x000f680000100c00 */
[----:B------:R-:W5:Y:S04]  /*4990*/  LDG.E.CONSTANT R33, desc[UR12][R20.64+0x8] ;  /* 0x0000080c14217981 */ /* 0x000f68000c1e9900 */
[----:B------:R-:W5:Y:S04]  /*49a0*/  LDG.E.CONSTANT R35, desc[UR12][R22.64+-0x1000] ;  /* 0xfff0000c16237981 */ /* 0x000f68000c1e9900 */
[----:B------:R-:W5:Y:S04]  /*49b0*/  LDG.E.CONSTANT R36, desc[UR12][R22.64] ;  /* 0x0000000c16247981 */ /* 0x000f68000c1e9900 */
[----:B------:R-:W5:Y:S04]  /*49c0*/  LDG.E.CONSTANT R32, desc[UR12][R22.64+-0xffc] ;  /* 0xfff0040c16207981 */ /* 0x000f68000c1e9900 */
[----:B------:R-:W5:Y:S04]  /*49d0*/  LDG.E.CONSTANT R38, desc[UR12][R22.64+-0x4] ;  /* 0xfffffc0c16267981 */ /* 0x000f68000c1e9900 */
[----:B------:R-:W5:Y:S01]  /*49e0*/  LDG.E.CONSTANT R31, desc[UR12][R20.64+0x10] ;  /* 0x0000100c141f7981 */ /* 0x000f62000c1e9900 */
[----:B--2---:R-:W-:Y:S01]  /*49f0*/  FADD R12, R12, R9 ;  /* 0x000000090c0c7221 */ /* 0x004fe20000000000 */
[----:B---3--:R-:W-:Y:S01]  /*4a00*/  FADD R13, R13, R10 ;  /* 0x0000000a0d0d7221 */ /* 0x008fe20000000000 */
[----:B----4-:R-:W-:Y:S01]  /*4a10*/  FADD R9, R9, R16 ;  /* 0x0000001009097221 */ /* 0x010fe20000000000 */
[----:B------:R-:W-:Y:S01]  /*4a20*/  FADD R41, R17, R10 ;  /* 0x0000000a11297221 */ /* 0x000fe20000000000 */
[----:B------:R-:W2:Y:S01]  /*4a30*/  LDG.E.CONSTANT R16, desc[UR12][R22.64+0x4] ;  /* 0x0000040c16107981 */ /* 0x000ea2000c1e9900 */
[----:B-----5:R-:W-:-:S03]  /*4a40*/  FADD R29, R12, R29 ;  /* 0x0000001d0c1d7221 */ /* 0x020fc60000000000 */
[----:B------:R-:W3:Y:S01]  /*4a50*/  LDG.E.CONSTANT R17, desc[UR12][R22.64+-0xff8] ;  /* 0xfff0080c16117981 */ /* 0x000ee2000c1e9900 */
[----:B------:R-:W-:-:S03]  /*4a60*/  FADD R13, R13, R30 ;  /* 0x0000001e0d0d7221 */ /* 0x000fc60000000000 */
[----:B------:R-:W4:Y:S01]  /*4a70*/  LDG.E.CONSTANT R30, desc[UR12][R20.64+0xc] ;  /* 0x00000c0c141e7981 */ /* 0x000f22000c1e9900 */
[----:B------:R-:W-:-:S03]  /*4a80*/  FADD R12, R9, R8 ;  /* 0x00000008090c7221 */ /* 0x000fc60000000000 */
[----:B------:R-:W5:Y:S01]  /*4a90*/  LDL.128 R8, [R27+0x10] ;  /* 0x000010001b087983 */ /* 0x000f620000100c00 */
[--C-:B------:R-:W-:Y:S01]  /*4aa0*/  FADD R44, R14, R39.reuse ;  /* 0x000000270e2c7221 */ /* 0x100fe20000000000 */
[----:B------:R-:W-:Y:S02]  /*4ab0*/  FMNMX R14, RZ, R13, !PT ;  /* 0x0000000dff0e7209 */ /* 0x000fe40007800000 */
[----:B------:R-:W-:Y:S01]  /*4ac0*/  FMNMX R13, RZ, R12, !PT ;  /* 0x0000000cff0d7209 */ /* 0x000fe20007800000 */
[----:B------:R-:W-:Y:S01]  /*4ad0*/  FADD R12, R15, R40 ;  /* 0x000000280f0c7221 */ /* 0x000fe20000000000 */
[----:B------:R-:W-:Y:S02]  /*4ae0*/  FMNMX R45, RZ, R29, !PT ;  /* 0x0000001dff2d7209 */ /* 0x000fe40007800000 */
[----:B------:R-:W-:Y:S01]  /*4af0*/  MOV R29, R43 ;  /* 0x0000002b001d7202 */ /* 0x000fe20000000f00 */
[----:B------:R-:W-:Y:S01]  /*4b00*/  FADD R41, R41, R28 ;  /* 0x0000001c29297221 */ /* 0x000fe20000000000 */
[----:B------:R-:W-:Y:S01]  /*4b10*/  MOV R28, R42 ;  /* 0x0000002a001c7202 */ /* 0x000fe20000000f00 */
[----:B------:R-:W-:Y:S01]  /*4b20*/  FADD R19, R19, R40 ;  /* 0x0000002813137221 */ /* 0x000fe20000000000 */
[----:B------:R-:W-:Y:S01]  /*4b30*/  FADD R39, R18, R39 ;  /* 0x0000002712277221 */ /* 0x000fe20000000000 */
[----:B------:R-:W-:Y:S01]  /*4b40*/  FADD R34, R44, R34 ;  /* 0x000000222c227221 */ /* 0x000fe20000000000 */
[----:B------:R-:W-:Y:S01]  /*4b50*/  FMNMX R41, RZ, R41, !PT ;  /* 0x00000029ff297209 */ /* 0x000fe20007800000 */
[----:B------:R0:W-:Y:S03]  /*4b60*/  STG.E desc[UR12][R28.64+-0x1008], R14 ;  /* 0xffeff80e1c007986 */ /* 0x0001e6000c10190c */
[----:B------:R-:W-:Y:S01]  /*4b70*/  FMNMX R43, RZ, R34, !PT ;  /* 0x00000022ff2b7209 */ /* 0x000fe20007800000 */
[----:B------:R-:W-:Y:S01]  /*4b80*/  FADD R15, R4, R33 ;  /* 0x00000021040f7221 */ /* 0x000fe20000000000 */
[----:B------:R-:W-:Y:S01]  /*4b90*/  FADD R12, R12, R35 ;  /* 0x000000230c0c7221 */ /* 0x000fe20000000000 */
[----:B------:R-:W2:Y:S01]  /*4ba0*/  LDG.E.CONSTANT R4, desc[UR12][R22.64+0x8] ;  /* 0x0000080c16047981 */ /* 0x000ea2000c1e9900 */
[----:B0-----:R-:W-:-:S03]  /*4bb0*/  FADD R14, R19, R36 ;  /* 0x00000024130e7221 */ /* 0x001fc60000000000 */
[----:B------:R-:W-:Y:S01]  /*4bc0*/  FMNMX R19, RZ, R12, !PT ;  /* 0x0000000cff137209 */ /* 0x000fe20007800000 */
[----:B------:R-:W2:Y:S01]  /*4bd0*/  LDG.E.CONSTANT R36, desc[UR12][R20.64+0x14] ;  /* 0x0000140c14247981 */ /* 0x000ea2000c1e9900 */
[----:B------:R-:W-:-:S03]  /*4be0*/  FADD R15, R15, R32 ;  /* 0x000000200f0f7221 */ /* 0x000fc60000000000 */
[----:B------:R0:W-:Y:S04]  /*4bf0*/  STG.E desc[UR12][R28.64+-0x8], R41 ;  /* 0xfffff8291c007986 */ /* 0x0001e8000c10190c */
[----:B------:R1:W-:Y:S01]  /*4c00*/  STG.E desc[UR12][R28.64+-0x1004], R43 ;  /* 0xffeffc2b1c007986 */ /* 0x0003e2000c10190c */
[----:B------:R-:W-:-:S03]  /*4c10*/  FADD R39, R39, R38 ;  /* 0x0000002627277221 */ /* 0x000fc60000000000 */
[----:B------:R1:W-:Y:S01]  /*4c20*/  STG.E desc[UR12][R28.64+-0xc], R13 ;  /* 0xfffff40d1c007986 */ /* 0x0003e2000c10190c */
[----:B0-----:R-:W-:-:S03]  /*4c30*/  FMNMX R41, RZ, R14, !PT ;  /* 0x0000000eff297209 */ /* 0x001fc60007800000 */
[----:B------:R-:W2:Y:S01]  /*4c40*/  LDG.E.CONSTANT R34, desc[UR12][R22.64+0x10] ;  /* 0x0000100c16227981 */ /* 0x000ea2000c1e9900 */
[----:B-1----:R-:W-:-:S03]  /*4c50*/  FMNMX R43, RZ, R15, !PT ;  /* 0x0000000fff2b7209 */ /* 0x002fc60007800000 */
[----:B------:R-:W-:Y:S04]  /*4c60*/  STG.E desc[UR12][R28.64+-0x1000], R19 ;  /* 0xfff000131c007986 */ /* 0x000fe8000c10190c */
[----:B------:R-:W2:Y:S04]  /*4c70*/  LDL.128 R12, [R27+-0x7fe0] ;  /* 0xff8020001b0c7983 */ /* 0x000ea80000100c00 */
[----:B------:R-:W2:Y:S04]  /*4c80*/  LDG.E.CONSTANT R35, desc[UR12][R22.64+-0xff4] ;  /* 0xfff00c0c16237981 */ /* 0x000ea8000c1e9900 */
[----:B------:R-:W2:Y:S04]  /*4c90*/  LDG.E.CONSTANT R32, desc[UR12][R22.64+-0xff0] ;  /* 0xfff0100c16207981 */ /* 0x000ea8000c1e9900 */
[----:B------:R-:W2:Y:S04]  /*4ca0*/  LDG.E.CONSTANT R40, desc[UR12][R20.64+0x1c] ;  /* 0x00001c0c14287981 */ /* 0x000ea8000c1e9900 */
[----:B------:R-:W2:Y:S04]  /*4cb0*/  LDG.E.CONSTANT R38, desc[UR12][R22.64+0xc] ;  /* 0x00000c0c16267981 */ /* 0x000ea8000c1e9900 */
[----:B------:R0:W-:Y:S01]  /*4cc0*/  STG.E desc[UR12][R28.64], R41 ;  /* 0x000000291c007986 */ /* 0x0001e2000c10190c */
[----:B------:R-:W-:Y:S01]  /*4cd0*/  FMNMX R39, RZ, R39, !PT ;  /* 0x00000027ff277209 */ /* 0x000fe20007800000 */
[----:B------:R-:W-:-:S02]  /*4ce0*/  FADD R6, R6, R31 ;  /* 0x0000001f06067221 */ /* 0x000fc40000000000 */
[----:B------:R-:W2:Y:S04]  /*4cf0*/  LDG.E.CONSTANT R42, desc[UR12][R22.64+-0xfec] ;  /* 0xfff0140c162a7981 */ /* 0x000ea8000c1e9900 */
[----:B0-----:R-:W2:Y:S04]  /*4d00*/  LDG.E.CONSTANT R41, desc[UR12][R22.64+-0xfe8] ;  /* 0xfff0180c16297981 */ /* 0x001ea8000c1e9900 */
[----:B------:R-:W-:Y:S04]  /*4d10*/  STG.E desc[UR12][R28.64+-0xffc], R43 ;  /* 0xfff0042b1c007986 */ /* 0x000fe8000c10190c */
[----:B------:R0:W-:Y:S04]  /*4d20*/  STG.E desc[UR12][R28.64+-0x4], R39 ;  /* 0xfffffc271c007986 */ /* 0x0001e8000c10190c */
[----:B0-----:R-:W2:Y:S01]  /*4d30*/  LDG.E.CONSTANT R39, desc[UR12][R22.64+0x1c] ;  /* 0x00001c0c16277981 */ /* 0x001ea2000c1e9900 */
[----:B----4-:R-:W-:-:S03]  /*4d40*/  FADD R18, R5, R30 ;  /* 0x0000001e05127221 */ /* 0x010fc60000000000 */
[----:B------:R-:W4:Y:S01]  /*4d50*/  LDG.E.CONSTANT R5, desc[UR12][R20.64+0x18] ;  /* 0x0000180c14057981 */ /* 0x000f22000c1e9900 */
[----:B-----5:R-:W-:Y:S01]  /*4d60*/  FADD R33, R33, R8 ;  /* 0x0000000821217221 */ /* 0x020fe20000000000 */
[----:B---3--:R-:W-:Y:S02]  /*4d70*/  FADD R44, R18, R17 ;  /* 0x00000011122c7221 */ /* 0x008fe40000000000 */
[----:B------:R-:W3:Y:S01]  /*4d80*/  LDG.E.CONSTANT R8, desc[UR12][R22.64+0x14] ;  /* 0x0000140c16087981 */ /* 0x000ee2000c1e9900 */
[----:B--2---:R-:W-:-:S03]  /*4d90*/  FADD R33, R33, R16 ;  /* 0x0000001021217221 */ /* 0x004fc60000000000 */
[----:B------:R-:W2:Y:S01]  /*4da0*/  LDL.128 R16, [R27+0x20] ;  /* 0x000020001b107983 */ /* 0x000ea20000100c00 */
[----:B------:R-:W-:Y:S01]  /*4db0*/  FADD R9, R9, R30 ;  /* 0x0000001e09097221 */ /* 0x000fe20000000000 */
[----:B------:R-:W-:Y:S02]  /*4dc0*/  FADD R10, R10, R31 ;  /* 0x0000001f0a0a7221 */ /* 0x000fe40000000000 */
[----:B------:R-:W5:Y:S04]  /*4dd0*/  LDG.E.CONSTANT R30, desc[UR12][R22.64+0x18] ;  /* 0x0000180c161e7981 */ /* 0x000f68000c1e9900 */
[----:B------:R-:W5:Y:S01]  /*4de0*/  LDG.E.CONSTANT R31, desc[UR12][R20.64+0x20] ;  /* 0x0000200c141f7981 */ /* 0x000f62000c1e9900 */
[----:B------:R-:W-:-:S03]  /*4df0*/  FMNMX R43, RZ, R33, !PT ;  /* 0x00000021ff2b7209 */ /* 0x000fc60007800000 */
[----:B------:R-:W5:Y:S04]  /*4e00*/  LDG.E.CONSTANT R33, desc[UR12][R22.64+-0xfe4] ;  /* 0xfff01c0c16217981 */ /* 0x000f68000c1e9900 */
[----:B------:R0:W-:Y:S01]  /*4e10*/  STG.E desc[UR12][R28.64+-0x100c], R45 ;  /* 0xffeff42d1c007986 */ /* 0x0001e2000c10190c */
[----:B------:R-:W-:Y:S01]  /*4e20*/  FADD R4, R9, R4 ;  /* 0x0000000409047221 */ /* 0x000fe20000000000 */
[--C-:B------:R-:W-:Y:S01]  /*4e30*/  FADD R11, R11, R36.reuse ;  /* 0x000000240b0b7221 */ /* 0x100fe20000000000 */
[----:B0-----:R-:W-:Y:S01]  /*4e40*/  FMNMX R45, RZ, R44, !PT ;  /* 0x0000002cff2d7209 */ /* 0x001fe20007800000 */
[----:B------:R-:W-:Y:S02]  /*4e50*/  FADD R9, R7, R36 ;  /* 0x0000002407097221 */ /* 0x000fe40000000000 */
[----:B------:R-:W-:Y:S01]  /*4e60*/  FMNMX R7, RZ, R4, !PT ;  /* 0x00000004ff077209 */ /* 0x000fe20007800000 */
[----:B------:R0:W-:Y:S04]  /*4e70*/  STG.E desc[UR12][R28.64+0x4], R43 ;  /* 0x0000042b1c007986 */ /* 0x0001e8000c10190c */
[----:B------:R-:W-:Y:S01]  /*4e80*/  STG.E desc[UR12][R28.64+-0xff8], R45 ;  /* 0xfff0082d1c007986 */ /* 0x000fe2000c10190c */
[----:B------:R-:W-:-:S03]  /*4e90*/  FADD R34, R11, R34 ;  /* 0x000000220b227221 */ /* 0x000fc60000000000 */
[----:B------:R-:W-:Y:S02]  /*4ea0*/  STG.E desc[UR12][R28.64+0x8], R7 ;  /* 0x000008071c007986 */ /* 0x000fe4000c10190c */
[----:B0-----:R-:W-:Y:S02]  /*4eb0*/  FMNMX R43, RZ, R34, !PT ;  /* 0x00000022ff2b7209 */ /* 0x001fe40007800000 */
[----:B------:R-:W5:Y:S01]  /*4ec0*/  LDG.E.CONSTANT R36, desc[UR12][R22.64+0x24] ;  /* 0x0000240c16247981 */ /* 0x000f62000c1e9900 */
[----:B------:R-:W-:Y:S01]  /*4ed0*/  FADD R6, R6, R35 ;  /* 0x0000002306067221 */ /* 0x000fe20000000000 */
[----:B------:R-:W-:Y:S01]  /*4ee0*/  FADD R32, R9, R32 ;  /* 0x0000002009207221 */ /* 0x000fe20000000000 */
[----:B------:R-:W-:-:S03]  /*4ef0*/  FADD R4, R13, R40 ;  /* 0x000000280d047221 */ /* 0x000fc60000000000 */
[----:B------:R-:W-:Y:S01]  /*4f00*/  FMNMX R9, RZ, R6, !PT ;  /* 0x00000006ff097209 */ /* 0x000fe20007800000 */
[----:B------:R-:W5:Y:S01]  /*4f10*/  LDG.E.CONSTANT R13, desc[UR12][R22.64+-0xfe0] ;  /* 0xfff0200c160d7981 */ /* 0x000f62000c1e9900 */
[----:B------:R-:W-:Y:S01]  /*4f20*/  FADD R10, R10, R38 ;  /* 0x000000260a0a7221 */ /* 0x000fe20000000000 */
[----:B------:R-:W-:Y:S02]  /*4f30*/  FMNMX R35, RZ, R32, !PT ;  /* 0x00000020ff237209 */ /* 0x000fe40007800000 */
[----:B------:R-:W5:Y:S02]  /*4f40*/  LDG.E.CONSTANT R32, desc[UR12][R20.64+0x2c] ;  /* 0x00002c0c14207981 */ /* 0x000f64000c1e9900 */
[----:B------:R-:W-:Y:S02]  /*4f50*/  FMNMX R11, RZ, R10, !PT ;  /* 0x0000000aff0b7209 */ /* 0x000fe40007800000 */
[----:B------:R0:W-:Y:S01]  /*4f60*/  STG.E desc[UR12][R28.64+-0xff0], R35 ;  /* 0xfff010231c007986 */ /* 0x0001e2000c10190c */
[----:B------:R-:W-:-:S03]  /*4f70*/  FADD R34, R4, R41 ;  /* 0x0000002904227221 */ /* 0x000fc60000000000 */
[----:B------:R-:W-:Y:S04]  /*4f80*/  STG.E desc[UR12][R28.64+-0xff4], R9 ;  /* 0xfff00c091c007986 */ /* 0x000fe8000c10190c */
[----:B0-----:R-:W5:Y:S04]  /*4f90*/  LDG.E.CONSTANT R35, desc[UR12][R22.64+-0xfd8] ;  /* 0xfff0280c16237981 */ /* 0x001f68000c1e9900 */
[----:B------:R-:W-:Y:S04]  /*4fa0*/  STG.E desc[UR12][R28.64+0xc], R11 ;  /* 0x00000c0b1c007986 */ /* 0x000fe8000c10190c */
[----:B------:R0:W-:Y:S01]  /*4fb0*/  STG.E desc[UR12][R28.64+0x10], R43 ;  /* 0x0000102b1c007986 */ /* 0x0001e2000c10190c */
[----:B----4-:R-:W-:-:S03]  /*4fc0*/  FADD R45, R12, R5 ;  /* 0x000000050c2d7221 */ /* 0x010fc60000000000 */
[----:B------:R-:W4:Y:S01]  /*4fd0*/  LDG.E.CONSTANT R12, desc[UR12][R20.64+0x24] ;  /* 0x0000240c140c7981 */ /* 0x000f22000c1e9900 */
[----:B--2---:R-:W-:Y:S01]  /*4fe0*/  FADD R5, R5, R16 ;  /* 0x0000001005057221 */ /* 0x004fe20000000000 */
[----:B------:R-:W-:Y:S01]  /*4ff0*/  FADD R41, R17, R40 ;  /* 0x0000002811297221 */ /* 0x000fe20000000000 */
[----:B------:R-:W-:Y:S01]  /*5000*/  FADD R42, R45, R42 ;  /* 0x0000002a2d2a7221 */ /* 0x000fe20000000000 */
[----:B------:R-:W2:Y:S01]  /*5010*/  LDG.E.CONSTANT R17, desc[UR12][R20.64+0x28] ;  /* 0x0000280c14117981 */ /* 0x000ea2000c1e9900 */
[----:B---3--:R-:W-:-:S03]  /*5020*/  FADD R38, R5, R8 ;  /* 0x0000000805267221 */ /* 0x008fc60000000000 */
[----:B------:R-:W2:Y:S01]  /*5030*/  LDL.128 R4, [R27+-0x7fd0] ;  /* 0xff8030001b047983 */ /* 0x000ea20000100c00 */
[----:B------:R-:W-:Y:S01]  /*5040*/  FMNMX R40, RZ, R34, !PT ;  /* 0x00000022ff287209 */ /* 0x000fe20007800000 */
[----:B-----5:R-:W-:Y:S01]  /*5050*/  FADD R41, R41, R30 ;  /* 0x0000001e29297221 */ /* 0x020fe20000000000 */
[----:B------:R-:W-:Y:S01]  /*5060*/  FMNMX R45, RZ, R38, !PT ;  /* 0x00000026ff2d7209 */ /* 0x000fe20007800000 */
[----:B------:R-:W3:Y:S01]  /*5070*/  LDG.E.CONSTANT R34, desc[UR12][R22.64+-0xfdc] ;  /* 0xfff0240c16227981 */ /* 0x000ee2000c1e9900 */
[--C-:B------:R-:W-:Y:S01]  /*5080*/  FADD R30, R14, R31.reuse ;  /* 0x0000001f0e1e7221 */ /* 0x100fe20000000000 */
[----:B------:R-:W-:Y:S02]  /*5090*/  FADD R38, R18, R31 ;  /* 0x0000001f12267221 */ /* 0x000fe40000000000 */
[----:B------:R-:W5:Y:S01]  /*50a0*/  LDG.E.CONSTANT R31, desc[UR12][R20.64+0x30] ;  /* 0x0000300c141f7981 */ /* 0x000f62000c1e9900 */
[----:B0-----:R-:W-:-:S03]  /*50b0*/  FMNMX R43, RZ, R42, !PT ;  /* 0x0000002aff2b7209 */ /* 0x001fc60007800000 */
[----:B------:R0:W5:Y:S01]  /*50c0*/  LDG.E.CONSTANT R18, desc[UR12][R20.64+0x34] ;  /* 0x0000340c14127981 */ /* 0x000162000c1e9900 */
[----:B------:R-:W-:-:S03]  /*50d0*/  FADD R42, R30, R33 ;  /* 0x000000211e2a7221 */ /* 0x000fc60000000000 */
[----:B------:R-:W5:Y:S01]  /*50e0*/  LDL.128 R8, [R27+0x30] ;  /* 0x000030001b087983 */ /* 0x000f620000100c00 */
[----:B------:R-:W-:-:S03]  /*50f0*/  FADD R44, R38, R39 ;  /* 0x00000027262c7221 */ /* 0x000fc60000000000 */
[----:B------:R-:W5:Y:S04]  /*5100*/  LDG.E.CONSTANT R16, desc[UR12][R22.64+0x20] ;  /* 0x0000200c16107981 */ /* 0x000f68000c1e9900 */
[----:B------:R-:W5:Y:S04]  /*5110*/  LDG.E.CONSTANT R14, desc[UR12][R22.64+0x28] ;  /* 0x0000280c160e7981 */ /* 0x000f68000c1e9900 */
[----:B------:R-:W5:Y:S04]  /*5120*/  LDG.E.CONSTANT R39, desc[UR12][R22.64+-0xfd4] ;  /* 0xfff02c0c16277981 */ /* 0x000f68000c1e9900 */
[----:B------:R-:W5:Y:S04]  /*5130*/  LDG.E.CONSTANT R30, desc[UR12][R22.64+0x2c] ;  /* 0x00002c0c161e7981 */ /* 0x000f68000c1e9900 */
[----:B------:R-:W5:Y:S04]  /*5140*/  LDG.E.CONSTANT R38, desc[UR12][R22.64+-0xfd0] ;  /* 0xfff0300c16267981 */ /* 0x000f68000c1e9900 */
[----:B------:R1:W5:Y:S04]  /*5150*/  LDG.E.CONSTANT R33, desc[UR12][R22.64+0x30] ;  /* 0x0000300c16217981 */ /* 0x000368000c1e9900 */
[----:B------:R-:W-:Y:S01]  /*5160*/  STG.E desc[UR12][R28.64+-0xfe8], R40 ;  /* 0xfff018281c007986 */ /* 0x000fe2000c10190c */
[----:B------:R-:W-:-:S03]  /*5170*/  FMNMX R41, RZ, R41, !PT ;  /* 0x00000029ff297209 */ /* 0x000fc60007800000 */
[----:B------:R0:W-:Y:S04]  /*5180*/  STG.E desc[UR12][R28.64+0x14], R45 ;  /* 0x0000142d1c007986 */ /* 0x0001e8000c10190c */
[----:B------:R-:W-:Y:S01]  /*5190*/  STG.E desc[UR12][R28.64+0x18], R41 ;  /* 0x000018291c007986 */ /* 0x000fe2000c10190c */
[----:B0-----:R-:W-:-:S05]  /*51a0*/  FMNMX R45, RZ, R44, !PT ;  /* 0x0000002cff2d7209 */ /* 0x001fca0007800000 */
[----:B------:R-:W-:Y:S01]  /*51b0*/  STG.E desc[UR12][R28.64+0x1c], R45 ;  /* 0x00001c2d1c007986 */ /* 0x000fe2000c10190c */
[----:B------:R-:W-:-:S04]  /*51c0*/  UIADD3 UR4, UPT, UPT, UR4, 0x10, URZ ;  /* 0x0000001004047890 */ /* 0x000fc8000fffe0ff */
[----:B------:R-:W-:Y:S01]  /*51d0*/  UISETP.NE.AND UP0, UPT, UR4, 0x40, UPT ;  /* 0x000000400400788c */ /* 0x000fe2000bf05270 */
[----:B------:R0:W-:Y:S01]  /*51e0*/  STG.E desc[UR12][R28.64+-0xfec], R43 ;  /* 0xfff0142b1c007986 */ /* 0x0001e2000c10190c */
[----:B------:R-:W-:Y:S02]  /*51f0*/  IADD3 R20, P0, PT, R20, 0x40, RZ ;  /* 0x0000004014147810 */ /* 0x000fe40007f1e0ff */
[----:B-1----:R-:W-:Y:S02]  /*5200*/  IADD3 R22, P2, PT, R22, 0x40, RZ ;  /* 0x0000004016167810 */ /* 0x002fe40007f5e0ff */
[----:B------:R-:W-:Y:S02]  /*5210*/  IADD3.X R21, PT, PT, RZ, R21, RZ, P0, !PT ;  /* 0x00000015ff157210 */ /* 0x000fe400007fe4ff */
[----:B0-----:R-:W-:Y:S02]  /*5220*/  FMNMX R43, RZ, R42, !PT ;  /* 0x0000002aff2b7209 */ /* 0x001fe40007800000 */
[----:B------:R-:W-:-:S02]  /*5230*/  IADD3 R42, P1, PT, R28, 0x40, RZ ;  /* 0x000000401c2a7810 */ /* 0x000fc40007f3e0ff */
[----:B------:R-:W-:Y:S01]  /*5240*/  IADD3.X R23, PT, PT, RZ, R23, RZ, P2, !PT ;  /* 0x00000017ff177210 */ /* 0x000fe200017fe4ff */
[----:B------:R0:W-:Y:S01]  /*5250*/  STG.E desc[UR12][R28.64+-0xfe4], R43 ;  /* 0xfff01c2b1c007986 */ /* 0x0001e2000c10190c */
[----:B------:R-:W-:Y:S01]  /*5260*/  IADD3 R27, PT, PT, R27, 0x40, RZ ;  /* 0x000000401b1b7810 */ /* 0x000fe20007ffe0ff */
[----:B0-----:R-:W-:Y:S02]  /*5270*/  IMAD.X R43, RZ, RZ, R29, P1 ;  /* 0x000000ffff2b7224 */ /* 0x001fe400008e061d */
[----:B----4-:R-:W-:-:S04]  /*5280*/  FADD R40, R15, R12 ;  /* 0x0000000c0f287221 */ /* 0x010fc80000000000 */
[----:B------:R-:W-:Y:S01]  /*5290*/  FADD R40, R40, R13 ;  /* 0x0000000d28287221 */ /* 0x000fe20000000000 */
[----:B------:R-:W-:Y:S01]  /*52a0*/  FADD R19, R19, R12 ;  /* 0x0000000c13137221 */ /* 0x000fe20000000000 */
[----:B--2---:R-:W-:Y:S01]  /*52b0*/  FADD R13, R4, R17 ;  /* 0x00000011040d7221 */ /* 0x004fe20000000000 */
[----:B------:R-:W-:-:S03]  /*52c0*/  FADD R4, R5, R32 ;  /* 0x0000002005047221 */ /* 0x000fc60000000000 */
[----:B---3--:R-:W-:Y:S01]  /*52d0*/  FADD R13, R13, R34 ;  /* 0x000000220d0d7221 */ /* 0x008fe20000000000 */
[----:B------:R-:W-:Y:S01]  /*52e0*/  FADD R4, R4, R35 ;  /* 0x0000002304047221 */ /* 0x000fe20000000000 */
[--C-:B-----5:R-:W-:Y:S01]  /*52f0*/  FADD R6, R6, R31.reuse ;  /* 0x0000001f06067221 */ /* 0x120fe20000000000 */
[----:B------:R-:W-:Y:S02]  /*5300*/  FADD R7, R7, R18 ;  /* 0x0000001207077221 */ /* 0x000fe40000000000 */
[----:B------:R-:W-:Y:S01]  /*5310*/  FMNMX R13, RZ, R13, !PT ;  /* 0x0000000dff0d7209 */ /* 0x000fe20007800000 */
[----:B------:R-:W-:Y:S01]  /*5320*/  FADD R17, R17, R8 ;  /* 0x0000000811117221 */ /* 0x000fe20000000000 */
[----:B------:R-:W-:Y:S01]  /*5330*/  FADD R9, R9, R32 ;  /* 0x0000002009097221 */ /* 0x000fe20000000000 */
[----:B------:R-:W-:Y:S01]  /*5340*/  FADD R31, R10, R31 ;  /* 0x0000001f0a1f7221 */ /* 0x000fe20000000000 */
[----:B------:R-:W-:Y:S01]  /*5350*/  FADD R18, R11, R18 ;  /* 0x000000120b127221 */ /* 0x000fe20000000000 */
[----:B------:R-:W-:Y:S01]  /*5360*/  FMNMX R5, RZ, R4, !PT ;  /* 0x00000004ff057209 */ /* 0x000fe20007800000 */
        /* <DEDUP_REMOVED lines=9> */
[----:B------:R-:W-:Y:S01]  /*5400*/  FMNMX R19, RZ, R16, !PT ;  /* 0x00000010ff137209 */ /* 0x000fe20007800000 */
[----:B------:R1:W-:Y:S01]  /*5410*/  STG.E desc[UR12][R28.64+-0xfd8], R5 ;  /* 0xfff028051c007986 */ /* 0x0003e2000c10190c */
[----:B------:R-:W-:Y:S02]  /*5420*/  FMNMX R17, RZ, R17, !PT ;  /* 0x00000011ff117209 */ /* 0x000fe40007800000 */
[----:B------:R-:W-:Y:S02]  /*5430*/  FMNMX R9, RZ, R9, !PT ;  /* 0x00000009ff097209 */ /* 0x000fe40007800000 */
[----:B------:R-:W-:Y:S02]  /*5440*/  FMNMX R7, RZ, R30, !PT ;  /* 0x0000001eff077209 */ /* 0x000fe40007800000 */
[----:B------:R-:W-:Y:S02]  /*5450*/  FMNMX R11, RZ, R38, !PT ;  /* 0x00000026ff0b7209 */ /* 0x000fe40007800000 */
[----:B0-----:R-:W-:-:S02]  /*5460*/  FMNMX R13, RZ, R18, !PT ;  /* 0x00000012ff0d7209 */ /* 0x001fc40007800000 */
[----:B-1----:R-:W-:Y:S01]  /*5470*/  FMNMX R5, RZ, R6, !PT ;  /* 0x00000006ff057209 */ /* 0x002fe20007800000 */
[----:B------:R0:W-:Y:S04]  /*5480*/  STG.E desc[UR12][R28.64+-0xfe0], R15 ;  /* 0xfff0200f1c007986 */ /* 0x0001e8000c10190c */
[----:B------:R0:W-:Y:S04]  /*5490*/  STG.E desc[UR12][R28.64+0x20], R19 ;  /* 0x000020131c007986 */ /* 0x0001e8000c10190c */
[----:B------:R0:W-:Y:S04]  /*54a0*/  STG.E desc[UR12][R28.64+0x24], R17 ;  /* 0x000024111c007986 */ /* 0x0001e8000c10190c */
[----:B------:R0:W-:Y:S04]  /*54b0*/  STG.E desc[UR12][R28.64+0x28], R9 ;  /* 0x000028091c007986 */ /* 0x0001e8000c10190c */
[----:B------:R0:W-:Y:S04]  /*54c0*/  STG.E desc[UR12][R28.64+-0xfd4], R5 ;  /* 0xfff02c051c007986 */ /* 0x0001e8000c10190c */
[----:B------:R0:W-:Y:S04]  /*54d0*/  STG.E desc[UR12][R28.64+0x2c], R7 ;  /* 0x00002c071c007986 */ /* 0x0001e8000c10190c */
[----:B------:R0:W-:Y:S04]  /*54e0*/  STG.E desc[UR12][R28.64+-0xfd0], R11 ;  /* 0xfff0300b1c007986 */ /* 0x0001e8000c10190c */
[----:B------:R0:W-:Y:S01]  /*54f0*/  STG.E desc[UR12][R28.64+0x30], R13 ;  /* 0x0000300d1c007986 */ /* 0x0001e2000c10190c */
[----:B------:R-:W-:Y:S05]  /*5500*/  BRA.U UP0, `(.L_x_11) ;  /* 0xfffffff100f07547 */ /* 0x000fea000b83ffff */
[----:B0-----:R-:W-:Y:S01]  /*5510*/  HFMA2 R19, -RZ, RZ, 0, 0 ;  /* 0x00000000ff137431 */ /* 0x001fe200000001ff */
[C---:B------:R-:W-:Y:S01]  /*5520*/  LEA R16, R25.reuse, R0, 0xe ;  /* 0x0000000019107211 */ /* 0x040fe200078e70ff */
[----:B------:R-:W-:Y:S01]  /*5530*/  IMAD.SHL.U32 R17, R25, 0x80, RZ ;  /* 0x0000008019117824 */ /* 0x000fe200078e00ff */
[----:B------:R-:W0:Y:S01]  /*5540*/  LDCU.64 UR10, c[0x0][0x3a0] ;  /* 0x00007400ff0a77ac */ /* 0x000e220008000a00 */
[----:B------:R-:W1:Y:S05]  /*5550*/  LDCU.64 UR14, c[0x0][0x390] ;  /* 0x00007200ff0e77ac */ /* 0x000e6a0008000a00 */
.L_x_12:
[----:B--2---:R-:W2:Y:S01]  /*5560*/  LDC.64 R14, c[0x0][0x398] ;  /* 0x0000e600ff0e7b82 */ /* 0x004ea20000000a00 */
[-C--:B------:R-:W-:Y:S01]  /*5570*/  IADD3 R18, P0, PT, R16, R19.reuse, RZ ;  /* 0x0000001310127210 */ /* 0x080fe20007f1e0ff */
[----:B------:R-:W-:Y:S01]  /*5580*/  IMAD.IADD R4, R17, 0x1, R19 ;  /* 0x0000000111047824 */ /* 0x000fe200078e0213 */
[----:B------:R-:W-:Y:S02]  /*5590*/  IADD3 R5, PT, PT, R26, R19, RZ ;  /* 0x000000131a057210 */ /* 0x000fe40007ffe0ff */
[----:B------:R-:W-:Y:S02]  /*55a0*/  LEA.HI.X.SX32 R7, R19, RZ, 0x1, P0 ;  /* 0x000000ff13077211 */ /* 0x000fe400000f0eff */
[C---:B------:R-:W-:Y:S02]  /*55b0*/  SHF.L.U32 R31, R18.reuse, 0x2, RZ ;  /* 0x00000002121f7819 */ /* 0x040fe400000006ff */
[----:B------:R-:W-:Y:S02]  /*55c0*/  SHF.L.U64.HI R18, R18, 0x2, R7 ;  /* 0x0000000212127819 */ /* 0x000fe40000010207 */
[----:B0-----:R-:W-:-:S02]  /*55d0*/  IADD3 R12, P0, PT, R31, UR10, RZ ;  /* 0x0000000a1f0c7c10 */ /* 0x001fc4000ff1e0ff */
[----:B------:R-:W-:Y:S02]  /*55e0*/  LEA R29, R4, R1, 0x2 ;  /* 0x00000001041d7211 */ /* 0x000fe400078e10ff */
[----:B------:R-:W-:-:S03]  /*55f0*/  IADD3.X R13, PT, PT, R18, UR11, RZ, P0, !PT ;  /* 0x0000000b120d7c10 */ /* 0x000fc600087fe4ff */
[----:B------:R-:W3:Y:S04]  /*5600*/  LDL.128 R8, [R29+0x4100] ;  /* 0x004100001d087983 */ /* 0x000ee80000100c00 */
[----:B------:R-:W4:Y:S01]  /*5610*/  LDG.E.CONSTANT R39, desc[UR12][R12.64+0x401400] ;  /* 0x4014000c0c277981 */ /* 0x000f22000c1e9900 */
[----:B--2---:R-:W-:-:S03]  /*5620*/  IMAD.WIDE.U32 R14, R5, 0x4, R14 ;  /* 0x00000004050e7825 */ /* 0x004fc600078e000e */
[----:B------:R-:W2:Y:S04]  /*5630*/  LDL.128 R4, [R29+0xc100] ;  /* 0x00c100001d047983 */ /* 0x000ea80000100c00 */
[----:B------:R-:W2:Y:S04]  /*5640*/  LDG.E.CONSTANT R33, desc[UR12][R14.64] ;  /* 0x0000000c0e217981 */ /* 0x000ea8000c1e9900 */
[----:B------:R-:W5:Y:S04]  /*5650*/  LDG.E.CONSTANT R35, desc[UR12][R12.64+0x400400] ;  /* 0x4004000c0c237981 */ /* 0x000f68000c1e9900 */
[----:B------:R-:W5:Y:S04]  /*5660*/  LDG.E.CONSTANT R30, desc[UR12][R14.64+0xc] ;  /* 0x00000c0c0e1e7981 */ /* 0x000f68000c1e9900 */
[----:B------:R-:W5:Y:S04]  /*5670*/  LDG.E.CONSTANT R22, desc[UR12][R14.64+0x4] ;  /* 0x0000040c0e167981 */ /* 0x000f68000c1e9900 */
[----:B------:R0:W5:Y:S04]  /*5680*/  LDG.E.CONSTANT R21, desc[UR12][R14.64+0x8] ;  /* 0x0000080c0e157981 */ /* 0x000168000c1e9900 */
[----:B------:R-:W5:Y:S04]  /*5690*/  LDG.E.CONSTANT R32, desc[UR12][R12.64+0x400404] ;  /* 0x4004040c0c207981 */ /* 0x000f68000c1e9900 */
[----:B------:R-:W5:Y:S04]  /*56a0*/  LDG.E.CONSTANT R20, desc[UR12][R12.64+0x400408] ;  /* 0x4004080c0c147981 */ /* 0x000f68000c1e9900 */
[----:B------:R-:W5:Y:S04]  /*56b0*/  LDG.E.CONSTANT R28, desc[UR12][R12.64+0x401404] ;  /* 0x4014040c0c1c7981 */ /* 0x000f68000c1e9900 */
[----:B------:R-:W5:Y:S04]  /*56c0*/  LDG.E.CONSTANT R23, desc[UR12][R12.64+0x401408] ;  /* 0x4014080c0c177981 */ /* 0x000f68000c1e9900 */
[----:B------:R-:W5:Y:S04]  /*56d0*/  LDG.E.CONSTANT R27, desc[UR12][R12.64+0x40040c] ;  /* 0x40040c0c0c1b7981 */ /* 0x000f68000c1e9900 */
[----:B------:R0:W5:Y:S01]  /*56e0*/  LDG.E.CONSTANT R29, desc[UR12][R12.64+0x40140c] ;  /* 0x40140c0c0c1d7981 */ /* 0x000162000c1e9900 */
[----:B------:R-:W-:Y:S01]  /*56f0*/  IADD3 R19, PT, PT, R19, 0x4, RZ ;  /* 0x0000000413137810 */ /* 0x000fe20007ffe0ff */
[----:B--2---:R-:W-:Y:S01]  /*5700*/  FADD R4, R33, R4 ;  /* 0x0000000421047221 */ /* 0x004fe20000000000 */
[----:B---3--:R-:W-:-:S03]  /*5710*/  FADD R8, R8, R33 ;  /* 0x0000002108087221 */ /* 0x008fc60000000000 */
[----:B----4-:R-:W-:Y:S01]  /*5720*/  FADD R4, R4, R39 ;  /* 0x0000002704047221 */ /* 0x010fe20000000000 */
[----:B-----5:R-:W-:Y:S01]  /*5730*/  FADD R35, R8, R35 ;  /* 0x0000002308237221 */ /* 0x020fe20000000000 */
[----:B-1----:R-:W-:-:S03]  /*5740*/  IADD3 R8, P0, PT, R31, UR14, RZ ;  /* 0x0000000e1f087c10 */ /* 0x002fc6000ff1e0ff */
[----:B0-----:R-:W-:Y:S01]  /*5750*/  FMNMX R15, RZ, R4, !PT ;  /* 0x00000004ff0f7209 */ /* 0x001fe20007800000 */
[--C-:B------:R-:W-:Y:S01]  /*5760*/  FADD R4, R11, R30.reuse ;  /* 0x0000001e0b047221 */ /* 0x100fe20000000000 */
[----:B------:R-:W-:Y:S01]  /*5770*/  FADD R30, R7, R30 ;  /* 0x0000001e071e7221 */ /* 0x000fe20000000000 */
[--C-:B------:R-:W-:Y:S01]  /*5780*/  FADD R31, R9, R22.reuse ;  /* 0x00000016091f7221 */ /* 0x100fe20000000000 */
[----:B------:R-:W-:Y:S01]  /*5790*/  FADD R5, R5, R22 ;  /* 0x0000001605057221 */ /* 0x000fe20000000000 */
[----:B------:R-:W-:Y:S01]  /*57a0*/  IADD3.X R9, PT, PT, R18, UR15, RZ, P0, !PT ;  /* 0x0000000f12097c10 */ /* 0x000fe200087fe4ff */
[--C-:B------:R-:W-:Y:S01]  /*57b0*/  FADD R13, R10, R21.reuse ;  /* 0x000000150a0d7221 */ /* 0x100fe20000000000 */
[----:B------:R-:W-:Y:S01]  /*57c0*/  FADD R6, R6, R21 ;  /* 0x0000001506067221 */ /* 0x000fe20000000000 */
[----:B------:R-:W-:Y:S01]  /*57d0*/  ISETP.NE.AND P0, PT, R19, 0x40, PT ;  /* 0x000000401300780c */ /* 0x000fe20003f05270 */
[----:B------:R-:W-:Y:S01]  /*57e0*/  FADD R31, R31, R32 ;  /* 0x000000201f1f7221 */ /* 0x000fe20000000000 */
[----:B------:R-:W-:Y:S01]  /*57f0*/  FADD R13, R13, R20 ;  /* 0x000000140d0d7221 */ /* 0x000fe20000000000 */
[----:B------:R-:W-:Y:S01]  /*5800*/  FADD R5, R5, R28 ;  /* 0x0000001c05057221 */ /* 0x000fe20000000000 */
[----:B------:R-:W-:Y:S01]  /*5810*/  FADD R6, R6, R23 ;  /* 0x0000001706067221 */ /* 0x000fe20000000000 */
[----:B------:R-:W-:Y:S01]  /*5820*/  FADD R4, R4, R27 ;  /* 0x0000001b04047221 */ /* 0x000fe20000000000 */
[----:B------:R-:W-:Y:S01]  /*5830*/  FADD R29, R30, R29 ;  /* 0x0000001d1e1d7221 */ /* 0x000fe20000000000 */
[----:B------:R-:W-:-:S02]  /*5840*/  FMNMX R35, RZ, R35, !PT ;  /* 0x00000023ff237209 */ /* 0x000fc40007800000 */
[----:B------:R-:W-:Y:S02]  /*5850*/  FMNMX R31, RZ, R31, !PT ;  /* 0x0000001fff1f7209 */ /* 0x000fe40007800000 */
[----:B------:R-:W-:Y:S02]  /*5860*/  FMNMX R13, RZ, R13, !PT ;  /* 0x0000000dff0d7209 */ /* 0x000fe40007800000 */
[----:B------:R-:W-:Y:S02]  /*5870*/  FMNMX R5, RZ, R5, !PT ;  /* 0x00000005ff057209 */ /* 0x000fe40007800000 */
[----:B------:R-:W-:Y:S02]  /*5880*/  FMNMX R7, RZ, R6, !PT ;  /* 0x00000006ff077209 */ /* 0x000fe40007800000 */
[----:B------:R-:W-:Y:S02]  /*5890*/  FMNMX R11, RZ, R4, !PT ;  /* 0x00000004ff0b7209 */ /* 0x000fe40007800000 */
[----:B------:R-:W-:Y:S01]  /*58a0*/  FMNMX R29, RZ, R29, !PT ;  /* 0x0000001dff1d7209 */ /* 0x000fe20007800000 */
        /* <DEDUP_REMOVED lines=9> */
[----:B------:R-:W-:-:S04]  /*5940*/  IADD3 R25, PT, PT, R25, 0x1, RZ ;  /* 0x0000000119197810 */ /* 0x000fc80007ffe0ff */
[----:B------:R-:W-:-:S13]  /*5950*/  ISETP.NE.AND P0, PT, R25, 0x20, PT ;  /* 0x000000201900780c */ /* 0x000fda0003f05270 */
[----:B------:R-:W-:Y:S05]  /*5960*/  @P0 BRA `(.L_x_13) ;  /* 0xffffffec00a40947 */ /* 0x000fea000383ffff */
[----:B------:R-:W-:Y:S05]  /*5970*/  EXIT ;  /* 0x000000000000794d */ /* 0x000fea0003800000 */
.L_x_14:
[----:B------:R-:W-:-:S00]  /*5980*/  BRA `(.L_x_14) ;  /* 0xfffffffc00fc7947 */ /* 0x000fc0000383ffff */
[----:B------:R-:W-:-:S00]  /*5990*/  NOP ;  /* 0x0000000000007918 */ /* 0x000fc00000000000 */
        /* <DEDUP_REMOVED lines=14> */
.L_x_15:


//--------------------- .nv.shared.my_kernel_kernel0 --------------------------
	.section	.nv.shared.my_kernel_kernel0,"aw",@nobits
	.sectionflags	@""
	.align	4
.nv.shared.my_kernel_kernel0:
	.zero		10240


//--------------------- .nv.shared.reserved.0     --------------------------
	.section	.nv.shared.reserved.0,"aw",@nobits
	.weak		__nv_reservedSMEM_offset_0_alias
	.size		__nv_reservedSMEM_offset_0_alias, 0, 64
	.other		__nv_reservedSMEM_offset_0_alias,@"STO_CUDA_RESERVED_SHARED STV_DEFAULT"
__nv_reservedSMEM_offset_0_alias:
	.zero		0
	.zero		64


//--------------------- .nv.constant0.my_kernel_kernel0 --------------------------
	.section	.nv.constant0.my_kernel_kernel0,"a",@progbits
	.sectionflags	@""
	.align	4
.nv.constant0.my_kernel_kernel0:
	.zero		936


//--------------------- SYMBOLS --------------------------

	.type		.nv.reservedSmem.offset0,@object
	.size		.nv.reservedSmem.offset0,0x4
	.type		.nv.reservedSmem.cap,@object
	.size		.nv.reservedSmem.cap,0x4
